//
// Generated by NVIDIA NVVM Compiler
//
// Compiler Build ID: CL-36424714
// Cuda compilation tools, release 13.0, V13.0.88
// Based on NVVM 20.0.0
//

.version 9.0
.target sm_100
.address_size 64

	// .globl	_Z18init_random_blocksiP17curandStateXORWOW
.global .align 4 .b8 precalc_xorwow_matrix[102400];
.global .align 4 .b8 precalc_xorwow_offset_matrix[102400];
.global .align 4 .b8 mrg32k3aM1[2304];
.global .align 4 .b8 mrg32k3aM2[2304];
.global .align 4 .b8 mrg32k3aM1SubSeq[2016];
.global .align 4 .b8 mrg32k3aM2SubSeq[2016];
.global .align 4 .b8 mrg32k3aM1Seq[2304];
.global .align 4 .b8 mrg32k3aM2Seq[2304];
.const .align 8 .b8 __cr_lgamma_table[72];

.visible .entry _Z18init_random_blocksiP17curandStateXORWOW(
	.param .u32 _Z18init_random_blocksiP17curandStateXORWOW_param_0,
	.param .u64 .ptr .align 1 _Z18init_random_blocksiP17curandStateXORWOW_param_1
)
{
	.reg .pred 	%p<25>;
	.reg .b32 	%r<408>;
	.reg .b64 	%rd<18>;

	ld.param.u32 	%r182, [_Z18init_random_blocksiP17curandStateXORWOW_param_0];
	ld.param.u64 	%rd8, [_Z18init_random_blocksiP17curandStateXORWOW_param_1];
	cvta.to.global.u64 	%rd9, %rd8;
	mov.u32 	%r183, %ctaid.x;
	cvt.u64.u32 	%rd17, %r183;
	mul.wide.u32 	%rd10, %r183, 48;
	add.s64 	%rd2, %rd9, %rd10;
	xor.b32  	%r184, %r182, -1429050551;
	mul.lo.s32 	%r185, %r184, 1099087573;
	setp.gt.s32 	%p1, %r182, -1;
	selp.b32 	%r186, -644748465, -1947113066, %p1;
	add.s32 	%r187, %r186, %r185;
	add.s32 	%r188, %r187, 6615241;
	add.s32 	%r189, %r185, 123456789;
	st.global.v2.u32 	[%rd2], {%r188, %r189};
	xor.b32  	%r190, %r185, 362436069;
	add.s32 	%r191, %r186, 521288629;
	st.global.v2.u32 	[%rd2+8], {%r190, %r191};
	xor.b32  	%r192, %r186, 88675123;
	add.s32 	%r193, %r185, 5783321;
	st.global.v2.u32 	[%rd2+16], {%r192, %r193};
	setp.eq.s32 	%p2, %r183, 0;
	@%p2 bra 	$L__BB0_42;
	mov.b32 	%r314, 0;
	mov.u64 	%rd12, precalc_xorwow_matrix;
$L__BB0_2:
	and.b64  	%rd4, %rd17, 3;
	setp.eq.s64 	%p3, %rd4, 0;
	@%p3 bra 	$L__BB0_41;
	mul.wide.u32 	%rd11, %r314, 3200;
	add.s64 	%rd5, %rd12, %rd11;
	cvt.u32.u64 	%r2, %rd4;
	mov.b32 	%r315, 0;
$L__BB0_4:
	mov.b32 	%r328, 0;
	mov.u32 	%r329, %r328;
	mov.u32 	%r330, %r328;
	mov.u32 	%r331, %r328;
	mov.u32 	%r332, %r328;
	mov.u32 	%r321, %r328;
$L__BB0_5:
	mul.wide.u32 	%rd13, %r321, 4;
	add.s64 	%rd14, %rd2, %rd13;
	ld.global.u32 	%r10, [%rd14+4];
	shl.b32 	%r11, %r321, 5;
	mov.b32 	%r327, 0;
$L__BB0_6:
	.pragma "nounroll";
	shr.u32 	%r198, %r10, %r327;
	and.b32  	%r199, %r198, 1;
	setp.eq.b32 	%p4, %r199, 1;
	not.pred 	%p5, %p4;
	add.s32 	%r200, %r11, %r327;
	mul.lo.s32 	%r201, %r200, 5;
	mul.wide.u32 	%rd15, %r201, 4;
	add.s64 	%rd6, %rd5, %rd15;
	@%p5 bra 	$L__BB0_8;
	ld.global.u32 	%r202, [%rd6];
	xor.b32  	%r332, %r332, %r202;
	ld.global.u32 	%r203, [%rd6+4];
	xor.b32  	%r331, %r331, %r203;
	ld.global.u32 	%r204, [%rd6+8];
	xor.b32  	%r330, %r330, %r204;
	ld.global.u32 	%r205, [%rd6+12];
	xor.b32  	%r329, %r329, %r205;
	ld.global.u32 	%r206, [%rd6+16];
	xor.b32  	%r328, %r328, %r206;
$L__BB0_8:
	and.b32  	%r208, %r198, 2;
	setp.eq.s32 	%p6, %r208, 0;
	@%p6 bra 	$L__BB0_10;
	ld.global.u32 	%r209, [%rd6+20];
	xor.b32  	%r332, %r332, %r209;
	ld.global.u32 	%r210, [%rd6+24];
	xor.b32  	%r331, %r331, %r210;
	ld.global.u32 	%r211, [%rd6+28];
	xor.b32  	%r330, %r330, %r211;
	ld.global.u32 	%r212, [%rd6+32];
	xor.b32  	%r329, %r329, %r212;
	ld.global.u32 	%r213, [%rd6+36];
	xor.b32  	%r328, %r328, %r213;
$L__BB0_10:
	and.b32  	%r215, %r198, 4;
	setp.eq.s32 	%p7, %r215, 0;
	@%p7 bra 	$L__BB0_12;
	ld.global.u32 	%r216, [%rd6+40];
	xor.b32  	%r332, %r332, %r216;
	ld.global.u32 	%r217, [%rd6+44];
	xor.b32  	%r331, %r331, %r217;
	ld.global.u32 	%r218, [%rd6+48];
	xor.b32  	%r330, %r330, %r218;
	ld.global.u32 	%r219, [%rd6+52];
	xor.b32  	%r329, %r329, %r219;
	ld.global.u32 	%r220, [%rd6+56];
	xor.b32  	%r328, %r328, %r220;
$L__BB0_12:
	and.b32  	%r222, %r198, 8;
	setp.eq.s32 	%p8, %r222, 0;
	@%p8 bra 	$L__BB0_14;
	ld.global.u32 	%r223, [%rd6+60];
	xor.b32  	%r332, %r332, %r223;
	ld.global.u32 	%r224, [%rd6+64];
	xor.b32  	%r331, %r331, %r224;
	ld.global.u32 	%r225, [%rd6+68];
	xor.b32  	%r330, %r330, %r225;
	ld.global.u32 	%r226, [%rd6+72];
	xor.b32  	%r329, %r329, %r226;
	ld.global.u32 	%r227, [%rd6+76];
	xor.b32  	%r328, %r328, %r227;
$L__BB0_14:
	and.b32  	%r229, %r198, 16;
	setp.eq.s32 	%p9, %r229, 0;
	@%p9 bra 	$L__BB0_16;
	ld.global.u32 	%r230, [%rd6+80];
	xor.b32  	%r332, %r332, %r230;
	ld.global.u32 	%r231, [%rd6+84];
	xor.b32  	%r331, %r331, %r231;
	ld.global.u32 	%r232, [%rd6+88];
	xor.b32  	%r330, %r330, %r232;
	ld.global.u32 	%r233, [%rd6+92];
	xor.b32  	%r329, %r329, %r233;
	ld.global.u32 	%r234, [%rd6+96];
	xor.b32  	%r328, %r328, %r234;
$L__BB0_16:
	and.b32  	%r236, %r198, 32;
	setp.eq.s32 	%p10, %r236, 0;
	@%p10 bra 	$L__BB0_18;
	ld.global.u32 	%r237, [%rd6+100];
	xor.b32  	%r332, %r332, %r237;
	ld.global.u32 	%r238, [%rd6+104];
	xor.b32  	%r331, %r331, %r238;
	ld.global.u32 	%r239, [%rd6+108];
	xor.b32  	%r330, %r330, %r239;
	ld.global.u32 	%r240, [%rd6+112];
	xor.b32  	%r329, %r329, %r240;
	ld.global.u32 	%r241, [%rd6+116];
	xor.b32  	%r328, %r328, %r241;
$L__BB0_18:
	and.b32  	%r243, %r198, 64;
	setp.eq.s32 	%p11, %r243, 0;
	@%p11 bra 	$L__BB0_20;
	ld.global.u32 	%r244, [%rd6+120];
	xor.b32  	%r332, %r332, %r244;
	ld.global.u32 	%r245, [%rd6+124];
	xor.b32  	%r331, %r331, %r245;
	ld.global.u32 	%r246, [%rd6+128];
	xor.b32  	%r330, %r330, %r246;
	ld.global.u32 	%r247, [%rd6+132];
	xor.b32  	%r329, %r329, %r247;
	ld.global.u32 	%r248, [%rd6+136];
	xor.b32  	%r328, %r328, %r248;
$L__BB0_20:
	and.b32  	%r250, %r198, 128;
	setp.eq.s32 	%p12, %r250, 0;
	@%p12 bra 	$L__BB0_22;
	ld.global.u32 	%r251, [%rd6+140];
	xor.b32  	%r332, %r332, %r251;
	ld.global.u32 	%r252, [%rd6+144];
	xor.b32  	%r331, %r331, %r252;
	ld.global.u32 	%r253, [%rd6+148];
	xor.b32  	%r330, %r330, %r253;
	ld.global.u32 	%r254, [%rd6+152];
	xor.b32  	%r329, %r329, %r254;
	ld.global.u32 	%r255, [%rd6+156];
	xor.b32  	%r328, %r328, %r255;
$L__BB0_22:
	and.b32  	%r257, %r198, 256;
	setp.eq.s32 	%p13, %r257, 0;
	@%p13 bra 	$L__BB0_24;
	ld.global.u32 	%r258, [%rd6+160];
	xor.b32  	%r332, %r332, %r258;
	ld.global.u32 	%r259, [%rd6+164];
	xor.b32  	%r331, %r331, %r259;
	ld.global.u32 	%r260, [%rd6+168];
	xor.b32  	%r330, %r330, %r260;
	ld.global.u32 	%r261, [%rd6+172];
	xor.b32  	%r329, %r329, %r261;
	ld.global.u32 	%r262, [%rd6+176];
	xor.b32  	%r328, %r328, %r262;
$L__BB0_24:
	and.b32  	%r264, %r198, 512;
	setp.eq.s32 	%p14, %r264, 0;
	@%p14 bra 	$L__BB0_26;
	ld.global.u32 	%r265, [%rd6+180];
	xor.b32  	%r332, %r332, %r265;
	ld.global.u32 	%r266, [%rd6+184];
	xor.b32  	%r331, %r331, %r266;
	ld.global.u32 	%r267, [%rd6+188];
	xor.b32  	%r330, %r330, %r267;
	ld.global.u32 	%r268, [%rd6+192];
	xor.b32  	%r329, %r329, %r268;
	ld.global.u32 	%r269, [%rd6+196];
	xor.b32  	%r328, %r328, %r269;
$L__BB0_26:
	and.b32  	%r271, %r198, 1024;
	setp.eq.s32 	%p15, %r271, 0;
	@%p15 bra 	$L__BB0_28;
	ld.global.u32 	%r272, [%rd6+200];
	xor.b32  	%r332, %r332, %r272;
	ld.global.u32 	%r273, [%rd6+204];
	xor.b32  	%r331, %r331, %r273;
	ld.global.u32 	%r274, [%rd6+208];
	xor.b32  	%r330, %r330, %r274;
	ld.global.u32 	%r275, [%rd6+212];
	xor.b32  	%r329, %r329, %r275;
	ld.global.u32 	%r276, [%rd6+216];
	xor.b32  	%r328, %r328, %r276;
$L__BB0_28:
	and.b32  	%r278, %r198, 2048;
	setp.eq.s32 	%p16, %r278, 0;
	@%p16 bra 	$L__BB0_30;
	ld.global.u32 	%r279, [%rd6+220];
	xor.b32  	%r332, %r332, %r279;
	ld.global.u32 	%r280, [%rd6+224];
	xor.b32  	%r331, %r331, %r280;
	ld.global.u32 	%r281, [%rd6+228];
	xor.b32  	%r330, %r330, %r281;
	ld.global.u32 	%r282, [%rd6+232];
	xor.b32  	%r329, %r329, %r282;
	ld.global.u32 	%r283, [%rd6+236];
	xor.b32  	%r328, %r328, %r283;
$L__BB0_30:
	and.b32  	%r285, %r198, 4096;
	setp.eq.s32 	%p17, %r285, 0;
	@%p17 bra 	$L__BB0_32;
	ld.global.u32 	%r286, [%rd6+240];
	xor.b32  	%r332, %r332, %r286;
	ld.global.u32 	%r287, [%rd6+244];
	xor.b32  	%r331, %r331, %r287;
	ld.global.u32 	%r288, [%rd6+248];
	xor.b32  	%r330, %r330, %r288;
	ld.global.u32 	%r289, [%rd6+252];
	xor.b32  	%r329, %r329, %r289;
	ld.global.u32 	%r290, [%rd6+256];
	xor.b32  	%r328, %r328, %r290;
$L__BB0_32:
	and.b32  	%r292, %r198, 8192;
	setp.eq.s32 	%p18, %r292, 0;
	@%p18 bra 	$L__BB0_34;
	ld.global.u32 	%r293, [%rd6+260];
	xor.b32  	%r332, %r332, %r293;
	ld.global.u32 	%r294, [%rd6+264];
	xor.b32  	%r331, %r331, %r294;
	ld.global.u32 	%r295, [%rd6+268];
	xor.b32  	%r330, %r330, %r295;
	ld.global.u32 	%r296, [%rd6+272];
	xor.b32  	%r329, %r329, %r296;
	ld.global.u32 	%r297, [%rd6+276];
	xor.b32  	%r328, %r328, %r297;
$L__BB0_34:
	and.b32  	%r299, %r198, 16384;
	setp.eq.s32 	%p19, %r299, 0;
	@%p19 bra 	$L__BB0_36;
	ld.global.u32 	%r300, [%rd6+280];
	xor.b32  	%r332, %r332, %r300;
	ld.global.u32 	%r301, [%rd6+284];
	xor.b32  	%r331, %r331, %r301;
	ld.global.u32 	%r302, [%rd6+288];
	xor.b32  	%r330, %r330, %r302;
	ld.global.u32 	%r303, [%rd6+292];
	xor.b32  	%r329, %r329, %r303;
	ld.global.u32 	%r304, [%rd6+296];
	xor.b32  	%r328, %r328, %r304;
$L__BB0_36:
	and.b32  	%r306, %r198, 32768;
	setp.eq.s32 	%p20, %r306, 0;
	@%p20 bra 	$L__BB0_38;
	ld.global.u32 	%r307, [%rd6+300];
	xor.b32  	%r332, %r332, %r307;
	ld.global.u32 	%r308, [%rd6+304];
	xor.b32  	%r331, %r331, %r308;
	ld.global.u32 	%r309, [%rd6+308];
	xor.b32  	%r330, %r330, %r309;
	ld.global.u32 	%r310, [%rd6+312];
	xor.b32  	%r329, %r329, %r310;
	ld.global.u32 	%r311, [%rd6+316];
	xor.b32  	%r328, %r328, %r311;
$L__BB0_38:
	add.s32 	%r327, %r327, 16;
	setp.ne.s32 	%p21, %r327, 32;
	@%p21 bra 	$L__BB0_6;
	mad.lo.s32 	%r312, %r321, -31, %r11;
	add.s32 	%r321, %r312, 1;
	setp.ne.s32 	%p22, %r321, 5;
	@%p22 bra 	$L__BB0_5;
	st.global.u32 	[%rd2+4], %r332;
	st.global.u32 	[%rd2+8], %r331;
	st.global.u32 	[%rd2+12], %r330;
	st.global.u32 	[%rd2+16], %r329;
	st.global.u32 	[%rd2+20], %r328;
	add.s32 	%r315, %r315, 1;
	setp.lt.u32 	%p23, %r315, %r2;
	@%p23 bra 	$L__BB0_4;
$L__BB0_41:
	shr.u64 	%rd7, %rd17, 2;
	add.s32 	%r314, %r314, 1;
	setp.gt.u64 	%p24, %rd17, 3;
	mov.u64 	%rd17, %rd7;
	@%p24 bra 	$L__BB0_2;
$L__BB0_42:
	mov.b32 	%r313, 0;
	st.global.v2.u32 	[%rd2+24], {%r313, %r313};
	st.global.u32 	[%rd2+32], %r313;
	mov.b64 	%rd16, 0;
	st.global.u64 	[%rd2+40], %rd16;
	ret;

}
	// .globl	_Z11monteBlocksP17curandStateXORWOWPiS1_
.visible .entry _Z11monteBlocksP17curandStateXORWOWPiS1_(
	.param .u64 .ptr .align 1 _Z11monteBlocksP17curandStateXORWOWPiS1__param_0,
	.param .u64 .ptr .align 1 _Z11monteBlocksP17curandStateXORWOWPiS1__param_1,
	.param .u64 .ptr .align 1 _Z11monteBlocksP17curandStateXORWOWPiS1__param_2
)
{
	.reg .pred 	%p<2>;
	.reg .b32 	%r<48>;
	.reg .b64 	%rd<19>;
	.reg .b64 	%fd<8>;

	ld.param.u64 	%rd2, [_Z11monteBlocksP17curandStateXORWOWPiS1__param_0];
	ld.param.u64 	%rd3, [_Z11monteBlocksP17curandStateXORWOWPiS1__param_1];
	ld.param.u64 	%rd1, [_Z11monteBlocksP17curandStateXORWOWPiS1__param_2];
	cvta.to.global.u64 	%rd4, %rd3;
	cvta.to.global.u64 	%rd5, %rd2;
	mov.u32 	%r1, %ctaid.x;
	mul.wide.u32 	%rd6, %r1, 48;
	add.s64 	%rd7, %rd5, %rd6;
	ld.global.v2.u32 	{%r2, %r3}, [%rd7];
	shr.u32 	%r4, %r3, 2;
	xor.b32  	%r5, %r4, %r3;
	ld.global.v2.u32 	{%r6, %r7}, [%rd7+8];
	ld.global.v2.u32 	{%r8, %r9}, [%rd7+16];
	shl.b32 	%r10, %r9, 4;
	shl.b32 	%r11, %r5, 1;
	xor.b32  	%r12, %r11, %r10;
	xor.b32  	%r13, %r12, %r5;
	xor.b32  	%r14, %r13, %r9;
	add.s32 	%r15, %r2, %r14;
	add.s32 	%r16, %r15, 362437;
	shr.u32 	%r17, %r6, 2;
	xor.b32  	%r18, %r17, %r6;
	shl.b32 	%r19, %r14, 4;
	shl.b32 	%r20, %r18, 1;
	xor.b32  	%r21, %r20, %r19;
	xor.b32  	%r22, %r21, %r18;
	xor.b32  	%r23, %r22, %r14;
	add.s32 	%r24, %r2, %r23;
	add.s32 	%r25, %r24, 724874;
	cvt.u64.u32 	%rd8, %r16;
	mul.wide.u32 	%rd9, %r25, 2097152;
	xor.b64  	%rd10, %rd9, %rd8;
	cvt.rn.f64.u64 	%fd1, %rd10;
	fma.rn.f64 	%fd2, %fd1, 0d3CA0000000000000, 0d3C90000000000000;
	shr.u32 	%r26, %r7, 2;
	xor.b32  	%r27, %r26, %r7;
	shl.b32 	%r28, %r23, 4;
	shl.b32 	%r29, %r27, 1;
	xor.b32  	%r30, %r29, %r28;
	xor.b32  	%r31, %r30, %r27;
	xor.b32  	%r32, %r31, %r23;
	add.s32 	%r33, %r2, %r32;
	add.s32 	%r34, %r33, 1087311;
	shr.u32 	%r35, %r8, 2;
	xor.b32  	%r36, %r35, %r8;
	st.global.v2.u32 	[%rd7+8], {%r14, %r23};
	shl.b32 	%r37, %r32, 4;
	shl.b32 	%r38, %r36, 1;
	xor.b32  	%r39, %r38, %r37;
	xor.b32  	%r40, %r39, %r36;
	xor.b32  	%r41, %r40, %r32;
	st.global.v2.u32 	[%rd7+16], {%r32, %r41};
	add.s32 	%r42, %r2, 1449748;
	st.global.v2.u32 	[%rd7], {%r42, %r9};
	add.s32 	%r43, %r41, %r42;
	cvt.u64.u32 	%rd11, %r34;
	mul.wide.u32 	%rd12, %r43, 2097152;
	xor.b64  	%rd13, %rd12, %rd11;
	cvt.rn.f64.u64 	%fd3, %rd13;
	fma.rn.f64 	%fd4, %fd3, 0d3CA0000000000000, 0d3C90000000000000;
	mul.wide.u32 	%rd14, %r1, 4;
	add.s64 	%rd15, %rd4, %rd14;
	ld.global.u32 	%r44, [%rd15];
	add.s32 	%r45, %r44, 1;
	st.global.u32 	[%rd15], %r45;
	mul.f64 	%fd5, %fd4, %fd4;
	fma.rn.f64 	%fd6, %fd2, %fd2, %fd5;
	sqrt.rn.f64 	%fd7, %fd6;
	setp.gtu.f64 	%p1, %fd7, 0d3FF0000000000000;
	@%p1 bra 	$L__BB1_2;
	cvta.to.global.u64 	%rd16, %rd1;
	add.s64 	%rd18, %rd16, %rd14;
	ld.global.u32 	%r46, [%rd18];
	add.s32 	%r47, %r46, 1;
	st.global.u32 	[%rd18], %r47;
$L__BB1_2:
	ret;

}
	// .globl	_Z19init_random_threadsiP17curandStateXORWOW
.visible .entry _Z19init_random_threadsiP17curandStateXORWOW(
	.param .u32 _Z19init_random_threadsiP17curandStateXORWOW_param_0,
	.param .u64 .ptr .align 1 _Z19init_random_threadsiP17curandStateXORWOW_param_1
)
{
	.reg .pred 	%p<25>;
	.reg .b32 	%r<408>;
	.reg .b64 	%rd<18>;

	ld.param.u32 	%r182, [_Z19init_random_threadsiP17curandStateXORWOW_param_0];
	ld.param.u64 	%rd8, [_Z19init_random_threadsiP17curandStateXORWOW_param_1];
	cvta.to.global.u64 	%rd9, %rd8;
	mov.u32 	%r183, %tid.x;
	cvt.u64.u32 	%rd17, %r183;
	mul.wide.u32 	%rd10, %r183, 48;
	add.s64 	%rd2, %rd9, %rd10;
	xor.b32  	%r184, %r182, -1429050551;
	mul.lo.s32 	%r185, %r184, 1099087573;
	setp.gt.s32 	%p1, %r182, -1;
	selp.b32 	%r186, -644748465, -1947113066, %p1;
	add.s32 	%r187, %r186, %r185;
	add.s32 	%r188, %r187, 6615241;
	add.s32 	%r189, %r185, 123456789;
	st.global.v2.u32 	[%rd2], {%r188, %r189};
	xor.b32  	%r190, %r185, 362436069;
	add.s32 	%r191, %r186, 521288629;
	st.global.v2.u32 	[%rd2+8], {%r190, %r191};
	xor.b32  	%r192, %r186, 88675123;
	add.s32 	%r193, %r185, 5783321;
	st.global.v2.u32 	[%rd2+16], {%r192, %r193};
	setp.eq.s32 	%p2, %r183, 0;
	@%p2 bra 	$L__BB2_42;
	mov.b32 	%r314, 0;
	mov.u64 	%rd12, precalc_xorwow_matrix;
$L__BB2_2:
	and.b64  	%rd4, %rd17, 3;
	setp.eq.s64 	%p3, %rd4, 0;
	@%p3 bra 	$L__BB2_41;
	mul.wide.u32 	%rd11, %r314, 3200;
	add.s64 	%rd5, %rd12, %rd11;
	cvt.u32.u64 	%r2, %rd4;
	mov.b32 	%r315, 0;
$L__BB2_4:
	mov.b32 	%r328, 0;
	mov.u32 	%r329, %r328;
	mov.u32 	%r330, %r328;
	mov.u32 	%r331, %r328;
	mov.u32 	%r332, %r328;
	mov.u32 	%r321, %r328;
$L__BB2_5:
	mul.wide.u32 	%rd13, %r321, 4;
	add.s64 	%rd14, %rd2, %rd13;
	ld.global.u32 	%r10, [%rd14+4];
	shl.b32 	%r11, %r321, 5;
	mov.b32 	%r327, 0;
$L__BB2_6:
	.pragma "nounroll";
	shr.u32 	%r198, %r10, %r327;
	and.b32  	%r199, %r198, 1;
	setp.eq.b32 	%p4, %r199, 1;
	not.pred 	%p5, %p4;
	add.s32 	%r200, %r11, %r327;
	mul.lo.s32 	%r201, %r200, 5;
	mul.wide.u32 	%rd15, %r201, 4;
	add.s64 	%rd6, %rd5, %rd15;
	@%p5 bra 	$L__BB2_8;
	ld.global.u32 	%r202, [%rd6];
	xor.b32  	%r332, %r332, %r202;
	ld.global.u32 	%r203, [%rd6+4];
	xor.b32  	%r331, %r331, %r203;
	ld.global.u32 	%r204, [%rd6+8];
	xor.b32  	%r330, %r330, %r204;
	ld.global.u32 	%r205, [%rd6+12];
	xor.b32  	%r329, %r329, %r205;
	ld.global.u32 	%r206, [%rd6+16];
	xor.b32  	%r328, %r328, %r206;
$L__BB2_8:
	and.b32  	%r208, %r198, 2;
	setp.eq.s32 	%p6, %r208, 0;
	@%p6 bra 	$L__BB2_10;
	ld.global.u32 	%r209, [%rd6+20];
	xor.b32  	%r332, %r332, %r209;
	ld.global.u32 	%r210, [%rd6+24];
	xor.b32  	%r331, %r331, %r210;
	ld.global.u32 	%r211, [%rd6+28];
	xor.b32  	%r330, %r330, %r211;
	ld.global.u32 	%r212, [%rd6+32];
	xor.b32  	%r329, %r329, %r212;
	ld.global.u32 	%r213, [%rd6+36];
	xor.b32  	%r328, %r328, %r213;
$L__BB2_10:
	and.b32  	%r215, %r198, 4;
	setp.eq.s32 	%p7, %r215, 0;
	@%p7 bra 	$L__BB2_12;
	ld.global.u32 	%r216, [%rd6+40];
	xor.b32  	%r332, %r332, %r216;
	ld.global.u32 	%r217, [%rd6+44];
	xor.b32  	%r331, %r331, %r217;
	ld.global.u32 	%r218, [%rd6+48];
	xor.b32  	%r330, %r330, %r218;
	ld.global.u32 	%r219, [%rd6+52];
	xor.b32  	%r329, %r329, %r219;
	ld.global.u32 	%r220, [%rd6+56];
	xor.b32  	%r328, %r328, %r220;
$L__BB2_12:
	and.b32  	%r222, %r198, 8;
	setp.eq.s32 	%p8, %r222, 0;
	@%p8 bra 	$L__BB2_14;
	ld.global.u32 	%r223, [%rd6+60];
	xor.b32  	%r332, %r332, %r223;
	ld.global.u32 	%r224, [%rd6+64];
	xor.b32  	%r331, %r331, %r224;
	ld.global.u32 	%r225, [%rd6+68];
	xor.b32  	%r330, %r330, %r225;
	ld.global.u32 	%r226, [%rd6+72];
	xor.b32  	%r329, %r329, %r226;
	ld.global.u32 	%r227, [%rd6+76];
	xor.b32  	%r328, %r328, %r227;
$L__BB2_14:
	and.b32  	%r229, %r198, 16;
	setp.eq.s32 	%p9, %r229, 0;
	@%p9 bra 	$L__BB2_16;
	ld.global.u32 	%r230, [%rd6+80];
	xor.b32  	%r332, %r332, %r230;
	ld.global.u32 	%r231, [%rd6+84];
	xor.b32  	%r331, %r331, %r231;
	ld.global.u32 	%r232, [%rd6+88];
	xor.b32  	%r330, %r330, %r232;
	ld.global.u32 	%r233, [%rd6+92];
	xor.b32  	%r329, %r329, %r233;
	ld.global.u32 	%r234, [%rd6+96];
	xor.b32  	%r328, %r328, %r234;
$L__BB2_16:
	and.b32  	%r236, %r198, 32;
	setp.eq.s32 	%p10, %r236, 0;
	@%p10 bra 	$L__BB2_18;
	ld.global.u32 	%r237, [%rd6+100];
	xor.b32  	%r332, %r332, %r237;
	ld.global.u32 	%r238, [%rd6+104];
	xor.b32  	%r331, %r331, %r238;
	ld.global.u32 	%r239, [%rd6+108];
	xor.b32  	%r330, %r330, %r239;
	ld.global.u32 	%r240, [%rd6+112];
	xor.b32  	%r329, %r329, %r240;
	ld.global.u32 	%r241, [%rd6+116];
	xor.b32  	%r328, %r328, %r241;
$L__BB2_18:
	and.b32  	%r243, %r198, 64;
	setp.eq.s32 	%p11, %r243, 0;
	@%p11 bra 	$L__BB2_20;
	ld.global.u32 	%r244, [%rd6+120];
	xor.b32  	%r332, %r332, %r244;
	ld.global.u32 	%r245, [%rd6+124];
	xor.b32  	%r331, %r331, %r245;
	ld.global.u32 	%r246, [%rd6+128];
	xor.b32  	%r330, %r330, %r246;
	ld.global.u32 	%r247, [%rd6+132];
	xor.b32  	%r329, %r329, %r247;
	ld.global.u32 	%r248, [%rd6+136];
	xor.b32  	%r328, %r328, %r248;
$L__BB2_20:
	and.b32  	%r250, %r198, 128;
	setp.eq.s32 	%p12, %r250, 0;
	@%p12 bra 	$L__BB2_22;
	ld.global.u32 	%r251, [%rd6+140];
	xor.b32  	%r332, %r332, %r251;
	ld.global.u32 	%r252, [%rd6+144];
	xor.b32  	%r331, %r331, %r252;
	ld.global.u32 	%r253, [%rd6+148];
	xor.b32  	%r330, %r330, %r253;
	ld.global.u32 	%r254, [%rd6+152];
	xor.b32  	%r329, %r329, %r254;
	ld.global.u32 	%r255, [%rd6+156];
	xor.b32  	%r328, %r328, %r255;
$L__BB2_22:
	and.b32  	%r257, %r198, 256;
	setp.eq.s32 	%p13, %r257, 0;
	@%p13 bra 	$L__BB2_24;
	ld.global.u32 	%r258, [%rd6+160];
	xor.b32  	%r332, %r332, %r258;
	ld.global.u32 	%r259, [%rd6+164];
	xor.b32  	%r331, %r331, %r259;
	ld.global.u32 	%r260, [%rd6+168];
	xor.b32  	%r330, %r330, %r260;
	ld.global.u32 	%r261, [%rd6+172];
	xor.b32  	%r329, %r329, %r261;
	ld.global.u32 	%r262, [%rd6+176];
	xor.b32  	%r328, %r328, %r262;
$L__BB2_24:
	and.b32  	%r264, %r198, 512;
	setp.eq.s32 	%p14, %r264, 0;
	@%p14 bra 	$L__BB2_26;
	ld.global.u32 	%r265, [%rd6+180];
	xor.b32  	%r332, %r332, %r265;
	ld.global.u32 	%r266, [%rd6+184];
	xor.b32  	%r331, %r331, %r266;
	ld.global.u32 	%r267, [%rd6+188];
	xor.b32  	%r330, %r330, %r267;
	ld.global.u32 	%r268, [%rd6+192];
	xor.b32  	%r329, %r329, %r268;
	ld.global.u32 	%r269, [%rd6+196];
	xor.b32  	%r328, %r328, %r269;
$L__BB2_26:
	and.b32  	%r271, %r198, 1024;
	setp.eq.s32 	%p15, %r271, 0;
	@%p15 bra 	$L__BB2_28;
	ld.global.u32 	%r272, [%rd6+200];
	xor.b32  	%r332, %r332, %r272;
	ld.global.u32 	%r273, [%rd6+204];
	xor.b32  	%r331, %r331, %r273;
	ld.global.u32 	%r274, [%rd6+208];
	xor.b32  	%r330, %r330, %r274;
	ld.global.u32 	%r275, [%rd6+212];
	xor.b32  	%r329, %r329, %r275;
	ld.global.u32 	%r276, [%rd6+216];
	xor.b32  	%r328, %r328, %r276;
$L__BB2_28:
	and.b32  	%r278, %r198, 2048;
	setp.eq.s32 	%p16, %r278, 0;
	@%p16 bra 	$L__BB2_30;
	ld.global.u32 	%r279, [%rd6+220];
	xor.b32  	%r332, %r332, %r279;
	ld.global.u32 	%r280, [%rd6+224];
	xor.b32  	%r331, %r331, %r280;
	ld.global.u32 	%r281, [%rd6+228];
	xor.b32  	%r330, %r330, %r281;
	ld.global.u32 	%r282, [%rd6+232];
	xor.b32  	%r329, %r329, %r282;
	ld.global.u32 	%r283, [%rd6+236];
	xor.b32  	%r328, %r328, %r283;
$L__BB2_30:
	and.b32  	%r285, %r198, 4096;
	setp.eq.s32 	%p17, %r285, 0;
	@%p17 bra 	$L__BB2_32;
	ld.global.u32 	%r286, [%rd6+240];
	xor.b32  	%r332, %r332, %r286;
	ld.global.u32 	%r287, [%rd6+244];
	xor.b32  	%r331, %r331, %r287;
	ld.global.u32 	%r288, [%rd6+248];
	xor.b32  	%r330, %r330, %r288;
	ld.global.u32 	%r289, [%rd6+252];
	xor.b32  	%r329, %r329, %r289;
	ld.global.u32 	%r290, [%rd6+256];
	xor.b32  	%r328, %r328, %r290;
$L__BB2_32:
	and.b32  	%r292, %r198, 8192;
	setp.eq.s32 	%p18, %r292, 0;
	@%p18 bra 	$L__BB2_34;
	ld.global.u32 	%r293, [%rd6+260];
	xor.b32  	%r332, %r332, %r293;
	ld.global.u32 	%r294, [%rd6+264];
	xor.b32  	%r331, %r331, %r294;
	ld.global.u32 	%r295, [%rd6+268];
	xor.b32  	%r330, %r330, %r295;
	ld.global.u32 	%r296, [%rd6+272];
	xor.b32  	%r329, %r329, %r296;
	ld.global.u32 	%r297, [%rd6+276];
	xor.b32  	%r328, %r328, %r297;
$L__BB2_34:
	and.b32  	%r299, %r198, 16384;
	setp.eq.s32 	%p19, %r299, 0;
	@%p19 bra 	$L__BB2_36;
	ld.global.u32 	%r300, [%rd6+280];
	xor.b32  	%r332, %r332, %r300;
	ld.global.u32 	%r301, [%rd6+284];
	xor.b32  	%r331, %r331, %r301;
	ld.global.u32 	%r302, [%rd6+288];
	xor.b32  	%r330, %r330, %r302;
	ld.global.u32 	%r303, [%rd6+292];
	xor.b32  	%r329, %r329, %r303;
	ld.global.u32 	%r304, [%rd6+296];
	xor.b32  	%r328, %r328, %r304;
$L__BB2_36:
	and.b32  	%r306, %r198, 32768;
	setp.eq.s32 	%p20, %r306, 0;
	@%p20 bra 	$L__BB2_38;
	ld.global.u32 	%r307, [%rd6+300];
	xor.b32  	%r332, %r332, %r307;
	ld.global.u32 	%r308, [%rd6+304];
	xor.b32  	%r331, %r331, %r308;
	ld.global.u32 	%r309, [%rd6+308];
	xor.b32  	%r330, %r330, %r309;
	ld.global.u32 	%r310, [%rd6+312];
	xor.b32  	%r329, %r329, %r310;
	ld.global.u32 	%r311, [%rd6+316];
	xor.b32  	%r328, %r328, %r311;
$L__BB2_38:
	add.s32 	%r327, %r327, 16;
	setp.ne.s32 	%p21, %r327, 32;
	@%p21 bra 	$L__BB2_6;
	mad.lo.s32 	%r312, %r321, -31, %r11;
	add.s32 	%r321, %r312, 1;
	setp.ne.s32 	%p22, %r321, 5;
	@%p22 bra 	$L__BB2_5;
	st.global.u32 	[%rd2+4], %r332;
	st.global.u32 	[%rd2+8], %r331;
	st.global.u32 	[%rd2+12], %r330;
	st.global.u32 	[%rd2+16], %r329;
	st.global.u32 	[%rd2+20], %r328;
	add.s32 	%r315, %r315, 1;
	setp.lt.u32 	%p23, %r315, %r2;
	@%p23 bra 	$L__BB2_4;
$L__BB2_41:
	shr.u64 	%rd7, %rd17, 2;
	add.s32 	%r314, %r314, 1;
	setp.gt.u64 	%p24, %rd17, 3;
	mov.u64 	%rd17, %rd7;
	@%p24 bra 	$L__BB2_2;
$L__BB2_42:
	mov.b32 	%r313, 0;
	st.global.v2.u32 	[%rd2+24], {%r313, %r313};
	st.global.u32 	[%rd2+32], %r313;
	mov.b64 	%rd16, 0;
	st.global.u64 	[%rd2+40], %rd16;
	ret;

}
	// .globl	_Z12monteThreadsP17curandStateXORWOWPiS1_
.visible .entry _Z12monteThreadsP17curandStateXORWOWPiS1_(
	.param .u64 .ptr .align 1 _Z12monteThreadsP17curandStateXORWOWPiS1__param_0,
	.param .u64 .ptr .align 1 _Z12monteThreadsP17curandStateXORWOWPiS1__param_1,
	.param .u64 .ptr .align 1 _Z12monteThreadsP17curandStateXORWOWPiS1__param_2
)
{
	.reg .pred 	%p<2>;
	.reg .b32 	%r<48>;
	.reg .b64 	%rd<19>;
	.reg .b64 	%fd<8>;

	ld.param.u64 	%rd2, [_Z12monteThreadsP17curandStateXORWOWPiS1__param_0];
	ld.param.u64 	%rd3, [_Z12monteThreadsP17curandStateXORWOWPiS1__param_1];
	ld.param.u64 	%rd1, [_Z12monteThreadsP17curandStateXORWOWPiS1__param_2];
	cvta.to.global.u64 	%rd4, %rd3;
	cvta.to.global.u64 	%rd5, %rd2;
	mov.u32 	%r1, %tid.x;
	mul.wide.u32 	%rd6, %r1, 48;
	add.s64 	%rd7, %rd5, %rd6;
	ld.global.v2.u32 	{%r2, %r3}, [%rd7];
	shr.u32 	%r4, %r3, 2;
	xor.b32  	%r5, %r4, %r3;
	ld.global.v2.u32 	{%r6, %r7}, [%rd7+8];
	ld.global.v2.u32 	{%r8, %r9}, [%rd7+16];
	shl.b32 	%r10, %r9, 4;
	shl.b32 	%r11, %r5, 1;
	xor.b32  	%r12, %r11, %r10;
	xor.b32  	%r13, %r12, %r5;
	xor.b32  	%r14, %r13, %r9;
	add.s32 	%r15, %r2, %r14;
	add.s32 	%r16, %r15, 362437;
	shr.u32 	%r17, %r6, 2;
	xor.b32  	%r18, %r17, %r6;
	shl.b32 	%r19, %r14, 4;
	shl.b32 	%r20, %r18, 1;
	xor.b32  	%r21, %r20, %r19;
	xor.b32  	%r22, %r21, %r18;
	xor.b32  	%r23, %r22, %r14;
	add.s32 	%r24, %r2, %r23;
	add.s32 	%r25, %r24, 724874;
	cvt.u64.u32 	%rd8, %r16;
	mul.wide.u32 	%rd9, %r25, 2097152;
	xor.b64  	%rd10, %rd9, %rd8;
	cvt.rn.f64.u64 	%fd1, %rd10;
	fma.rn.f64 	%fd2, %fd1, 0d3CA0000000000000, 0d3C90000000000000;
	shr.u32 	%r26, %r7, 2;
	xor.b32  	%r27, %r26, %r7;
	shl.b32 	%r28, %r23, 4;
	shl.b32 	%r29, %r27, 1;
	xor.b32  	%r30, %r29, %r28;
	xor.b32  	%r31, %r30, %r27;
	xor.b32  	%r32, %r31, %r23;
	add.s32 	%r33, %r2, %r32;
	add.s32 	%r34, %r33, 1087311;
	shr.u32 	%r35, %r8, 2;
	xor.b32  	%r36, %r35, %r8;
	st.global.v2.u32 	[%rd7+8], {%r14, %r23};
	shl.b32 	%r37, %r32, 4;
	shl.b32 	%r38, %r36, 1;
	xor.b32  	%r39, %r38, %r37;
	xor.b32  	%r40, %r39, %r36;
	xor.b32  	%r41, %r40, %r32;
	st.global.v2.u32 	[%rd7+16], {%r32, %r41};
	add.s32 	%r42, %r2, 1449748;
	st.global.v2.u32 	[%rd7], {%r42, %r9};
	add.s32 	%r43, %r41, %r42;
	cvt.u64.u32 	%rd11, %r34;
	mul.wide.u32 	%rd12, %r43, 2097152;
	xor.b64  	%rd13, %rd12, %rd11;
	cvt.rn.f64.u64 	%fd3, %rd13;
	fma.rn.f64 	%fd4, %fd3, 0d3CA0000000000000, 0d3C90000000000000;
	mul.wide.u32 	%rd14, %r1, 4;
	add.s64 	%rd15, %rd4, %rd14;
	ld.global.u32 	%r44, [%rd15];
	add.s32 	%r45, %r44, 1;
	st.global.u32 	[%rd15], %r45;
	mul.f64 	%fd5, %fd4, %fd4;
	fma.rn.f64 	%fd6, %fd2, %fd2, %fd5;
	sqrt.rn.f64 	%fd7, %fd6;
	setp.gtu.f64 	%p1, %fd7, 0d3FF0000000000000;
	@%p1 bra 	$L__BB3_2;
	cvta.to.global.u64 	%rd16, %rd1;
	add.s64 	%rd18, %rd16, %rd14;
	ld.global.u32 	%r46, [%rd18];
	add.s32 	%r47, %r46, 1;
	st.global.u32 	[%rd18], %r47;
$L__BB3_2:
	ret;

}
	// .globl	_Z26init_random_threads_blocksiP17curandStateXORWOW
.visible .entry _Z26init_random_threads_blocksiP17curandStateXORWOW(
	.param .u32 _Z26init_random_threads_blocksiP17curandStateXORWOW_param_0,
	.param .u64 .ptr .align 1 _Z26init_random_threads_blocksiP17curandStateXORWOW_param_1
)
{
	.reg .pred 	%p<25>;
	.reg .b32 	%r<411>;
	.reg .b64 	%rd<18>;

	ld.param.u32 	%r182, [_Z26init_random_threads_blocksiP17curandStateXORWOW_param_0];
	ld.param.u64 	%rd8, [_Z26init_random_threads_blocksiP17curandStateXORWOW_param_1];
	cvta.to.global.u64 	%rd9, %rd8;
	mov.u32 	%r183, %ctaid.x;
	mov.u32 	%r184, %ntid.x;
	mov.u32 	%r185, %tid.x;
	mad.lo.s32 	%r186, %r183, %r184, %r185;
	cvt.s64.s32 	%rd17, %r186;
	mul.wide.s32 	%rd10, %r186, 48;
	add.s64 	%rd2, %rd9, %rd10;
	xor.b32  	%r187, %r182, -1429050551;
	mul.lo.s32 	%r188, %r187, 1099087573;
	setp.gt.s32 	%p1, %r182, -1;
	selp.b32 	%r189, -644748465, -1947113066, %p1;
	add.s32 	%r190, %r189, %r188;
	add.s32 	%r191, %r190, 6615241;
	add.s32 	%r192, %r188, 123456789;
	st.global.v2.u32 	[%rd2], {%r191, %r192};
	xor.b32  	%r193, %r188, 362436069;
	add.s32 	%r194, %r189, 521288629;
	st.global.v2.u32 	[%rd2+8], {%r193, %r194};
	xor.b32  	%r195, %r189, 88675123;
	add.s32 	%r196, %r188, 5783321;
	st.global.v2.u32 	[%rd2+16], {%r195, %r196};
	setp.eq.s32 	%p2, %r186, 0;
	@%p2 bra 	$L__BB4_42;
	mov.b32 	%r317, 0;
	mov.u64 	%rd12, precalc_xorwow_matrix;
$L__BB4_2:
	and.b64  	%rd4, %rd17, 3;
	setp.eq.s64 	%p3, %rd4, 0;
	@%p3 bra 	$L__BB4_41;
	mul.wide.u32 	%rd11, %r317, 3200;
	add.s64 	%rd5, %rd12, %rd11;
	cvt.u32.u64 	%r2, %rd4;
	mov.b32 	%r318, 0;
$L__BB4_4:
	mov.b32 	%r331, 0;
	mov.u32 	%r332, %r331;
	mov.u32 	%r333, %r331;
	mov.u32 	%r334, %r331;
	mov.u32 	%r335, %r331;
	mov.u32 	%r324, %r331;
$L__BB4_5:
	mul.wide.u32 	%rd13, %r324, 4;
	add.s64 	%rd14, %rd2, %rd13;
	ld.global.u32 	%r10, [%rd14+4];
	shl.b32 	%r11, %r324, 5;
	mov.b32 	%r330, 0;
$L__BB4_6:
	.pragma "nounroll";
	shr.u32 	%r201, %r10, %r330;
	and.b32  	%r202, %r201, 1;
	setp.eq.b32 	%p4, %r202, 1;
	not.pred 	%p5, %p4;
	add.s32 	%r203, %r11, %r330;
	mul.lo.s32 	%r204, %r203, 5;
	mul.wide.u32 	%rd15, %r204, 4;
	add.s64 	%rd6, %rd5, %rd15;
	@%p5 bra 	$L__BB4_8;
	ld.global.u32 	%r205, [%rd6];
	xor.b32  	%r335, %r335, %r205;
	ld.global.u32 	%r206, [%rd6+4];
	xor.b32  	%r334, %r334, %r206;
	ld.global.u32 	%r207, [%rd6+8];
	xor.b32  	%r333, %r333, %r207;
	ld.global.u32 	%r208, [%rd6+12];
	xor.b32  	%r332, %r332, %r208;
	ld.global.u32 	%r209, [%rd6+16];
	xor.b32  	%r331, %r331, %r209;
$L__BB4_8:
	and.b32  	%r211, %r201, 2;
	setp.eq.s32 	%p6, %r211, 0;
	@%p6 bra 	$L__BB4_10;
	ld.global.u32 	%r212, [%rd6+20];
	xor.b32  	%r335, %r335, %r212;
	ld.global.u32 	%r213, [%rd6+24];
	xor.b32  	%r334, %r334, %r213;
	ld.global.u32 	%r214, [%rd6+28];
	xor.b32  	%r333, %r333, %r214;
	ld.global.u32 	%r215, [%rd6+32];
	xor.b32  	%r332, %r332, %r215;
	ld.global.u32 	%r216, [%rd6+36];
	xor.b32  	%r331, %r331, %r216;
$L__BB4_10:
	and.b32  	%r218, %r201, 4;
	setp.eq.s32 	%p7, %r218, 0;
	@%p7 bra 	$L__BB4_12;
	ld.global.u32 	%r219, [%rd6+40];
	xor.b32  	%r335, %r335, %r219;
	ld.global.u32 	%r220, [%rd6+44];
	xor.b32  	%r334, %r334, %r220;
	ld.global.u32 	%r221, [%rd6+48];
	xor.b32  	%r333, %r333, %r221;
	ld.global.u32 	%r222, [%rd6+52];
	xor.b32  	%r332, %r332, %r222;
	ld.global.u32 	%r223, [%rd6+56];
	xor.b32  	%r331, %r331, %r223;
$L__BB4_12:
	and.b32  	%r225, %r201, 8;
	setp.eq.s32 	%p8, %r225, 0;
	@%p8 bra 	$L__BB4_14;
	ld.global.u32 	%r226, [%rd6+60];
	xor.b32  	%r335, %r335, %r226;
	ld.global.u32 	%r227, [%rd6+64];
	xor.b32  	%r334, %r334, %r227;
	ld.global.u32 	%r228, [%rd6+68];
	xor.b32  	%r333, %r333, %r228;
	ld.global.u32 	%r229, [%rd6+72];
	xor.b32  	%r332, %r332, %r229;
	ld.global.u32 	%r230, [%rd6+76];
	xor.b32  	%r331, %r331, %r230;
$L__BB4_14:
	and.b32  	%r232, %r201, 16;
	setp.eq.s32 	%p9, %r232, 0;
	@%p9 bra 	$L__BB4_16;
	ld.global.u32 	%r233, [%rd6+80];
	xor.b32  	%r335, %r335, %r233;
	ld.global.u32 	%r234, [%rd6+84];
	xor.b32  	%r334, %r334, %r234;
	ld.global.u32 	%r235, [%rd6+88];
	xor.b32  	%r333, %r333, %r235;
	ld.global.u32 	%r236, [%rd6+92];
	xor.b32  	%r332, %r332, %r236;
	ld.global.u32 	%r237, [%rd6+96];
	xor.b32  	%r331, %r331, %r237;
$L__BB4_16:
	and.b32  	%r239, %r201, 32;
	setp.eq.s32 	%p10, %r239, 0;
	@%p10 bra 	$L__BB4_18;
	ld.global.u32 	%r240, [%rd6+100];
	xor.b32  	%r335, %r335, %r240;
	ld.global.u32 	%r241, [%rd6+104];
	xor.b32  	%r334, %r334, %r241;
	ld.global.u32 	%r242, [%rd6+108];
	xor.b32  	%r333, %r333, %r242;
	ld.global.u32 	%r243, [%rd6+112];
	xor.b32  	%r332, %r332, %r243;
	ld.global.u32 	%r244, [%rd6+116];
	xor.b32  	%r331, %r331, %r244;
$L__BB4_18:
	and.b32  	%r246, %r201, 64;
	setp.eq.s32 	%p11, %r246, 0;
	@%p11 bra 	$L__BB4_20;
	ld.global.u32 	%r247, [%rd6+120];
	xor.b32  	%r335, %r335, %r247;
	ld.global.u32 	%r248, [%rd6+124];
	xor.b32  	%r334, %r334, %r248;
	ld.global.u32 	%r249, [%rd6+128];
	xor.b32  	%r333, %r333, %r249;
	ld.global.u32 	%r250, [%rd6+132];
	xor.b32  	%r332, %r332, %r250;
	ld.global.u32 	%r251, [%rd6+136];
	xor.b32  	%r331, %r331, %r251;
$L__BB4_20:
	and.b32  	%r253, %r201, 128;
	setp.eq.s32 	%p12, %r253, 0;
	@%p12 bra 	$L__BB4_22;
	ld.global.u32 	%r254, [%rd6+140];
	xor.b32  	%r335, %r335, %r254;
	ld.global.u32 	%r255, [%rd6+144];
	xor.b32  	%r334, %r334, %r255;
	ld.global.u32 	%r256, [%rd6+148];
	xor.b32  	%r333, %r333, %r256;
	ld.global.u32 	%r257, [%rd6+152];
	xor.b32  	%r332, %r332, %r257;
	ld.global.u32 	%r258, [%rd6+156];
	xor.b32  	%r331, %r331, %r258;
$L__BB4_22:
	and.b32  	%r260, %r201, 256;
	setp.eq.s32 	%p13, %r260, 0;
	@%p13 bra 	$L__BB4_24;
	ld.global.u32 	%r261, [%rd6+160];
	xor.b32  	%r335, %r335, %r261;
	ld.global.u32 	%r262, [%rd6+164];
	xor.b32  	%r334, %r334, %r262;
	ld.global.u32 	%r263, [%rd6+168];
	xor.b32  	%r333, %r333, %r263;
	ld.global.u32 	%r264, [%rd6+172];
	xor.b32  	%r332, %r332, %r264;
	ld.global.u32 	%r265, [%rd6+176];
	xor.b32  	%r331, %r331, %r265;
$L__BB4_24:
	and.b32  	%r267, %r201, 512;
	setp.eq.s32 	%p14, %r267, 0;
	@%p14 bra 	$L__BB4_26;
	ld.global.u32 	%r268, [%rd6+180];
	xor.b32  	%r335, %r335, %r268;
	ld.global.u32 	%r269, [%rd6+184];
	xor.b32  	%r334, %r334, %r269;
	ld.global.u32 	%r270, [%rd6+188];
	xor.b32  	%r333, %r333, %r270;
	ld.global.u32 	%r271, [%rd6+192];
	xor.b32  	%r332, %r332, %r271;
	ld.global.u32 	%r272, [%rd6+196];
	xor.b32  	%r331, %r331, %r272;
$L__BB4_26:
	and.b32  	%r274, %r201, 1024;
	setp.eq.s32 	%p15, %r274, 0;
	@%p15 bra 	$L__BB4_28;
	ld.global.u32 	%r275, [%rd6+200];
	xor.b32  	%r335, %r335, %r275;
	ld.global.u32 	%r276, [%rd6+204];
	xor.b32  	%r334, %r334, %r276;
	ld.global.u32 	%r277, [%rd6+208];
	xor.b32  	%r333, %r333, %r277;
	ld.global.u32 	%r278, [%rd6+212];
	xor.b32  	%r332, %r332, %r278;
	ld.global.u32 	%r279, [%rd6+216];
	xor.b32  	%r331, %r331, %r279;
$L__BB4_28:
	and.b32  	%r281, %r201, 2048;
	setp.eq.s32 	%p16, %r281, 0;
	@%p16 bra 	$L__BB4_30;
	ld.global.u32 	%r282, [%rd6+220];
	xor.b32  	%r335, %r335, %r282;
	ld.global.u32 	%r283, [%rd6+224];
	xor.b32  	%r334, %r334, %r283;
	ld.global.u32 	%r284, [%rd6+228];
	xor.b32  	%r333, %r333, %r284;
	ld.global.u32 	%r285, [%rd6+232];
	xor.b32  	%r332, %r332, %r285;
	ld.global.u32 	%r286, [%rd6+236];
	xor.b32  	%r331, %r331, %r286;
$L__BB4_30:
	and.b32  	%r288, %r201, 4096;
	setp.eq.s32 	%p17, %r288, 0;
	@%p17 bra 	$L__BB4_32;
	ld.global.u32 	%r289, [%rd6+240];
	xor.b32  	%r335, %r335, %r289;
	ld.global.u32 	%r290, [%rd6+244];
	xor.b32  	%r334, %r334, %r290;
	ld.global.u32 	%r291, [%rd6+248];
	xor.b32  	%r333, %r333, %r291;
	ld.global.u32 	%r292, [%rd6+252];
	xor.b32  	%r332, %r332, %r292;
	ld.global.u32 	%r293, [%rd6+256];
	xor.b32  	%r331, %r331, %r293;
$L__BB4_32:
	and.b32  	%r295, %r201, 8192;
	setp.eq.s32 	%p18, %r295, 0;
	@%p18 bra 	$L__BB4_34;
	ld.global.u32 	%r296, [%rd6+260];
	xor.b32  	%r335, %r335, %r296;
	ld.global.u32 	%r297, [%rd6+264];
	xor.b32  	%r334, %r334, %r297;
	ld.global.u32 	%r298, [%rd6+268];
	xor.b32  	%r333, %r333, %r298;
	ld.global.u32 	%r299, [%rd6+272];
	xor.b32  	%r332, %r332, %r299;
	ld.global.u32 	%r300, [%rd6+276];
	xor.b32  	%r331, %r331, %r300;
$L__BB4_34:
	and.b32  	%r302, %r201, 16384;
	setp.eq.s32 	%p19, %r302, 0;
	@%p19 bra 	$L__BB4_36;
	ld.global.u32 	%r303, [%rd6+280];
	xor.b32  	%r335, %r335, %r303;
	ld.global.u32 	%r304, [%rd6+284];
	xor.b32  	%r334, %r334, %r304;
	ld.global.u32 	%r305, [%rd6+288];
	xor.b32  	%r333, %r333, %r305;
	ld.global.u32 	%r306, [%rd6+292];
	xor.b32  	%r332, %r332, %r306;
	ld.global.u32 	%r307, [%rd6+296];
	xor.b32  	%r331, %r331, %r307;
$L__BB4_36:
	and.b32  	%r309, %r201, 32768;
	setp.eq.s32 	%p20, %r309, 0;
	@%p20 bra 	$L__BB4_38;
	ld.global.u32 	%r310, [%rd6+300];
	xor.b32  	%r335, %r335, %r310;
	ld.global.u32 	%r311, [%rd6+304];
	xor.b32  	%r334, %r334, %r311;
	ld.global.u32 	%r312, [%rd6+308];
	xor.b32  	%r333, %r333, %r312;
	ld.global.u32 	%r313, [%rd6+312];
	xor.b32  	%r332, %r332, %r313;
	ld.global.u32 	%r314, [%rd6+316];
	xor.b32  	%r331, %r331, %r314;
$L__BB4_38:
	add.s32 	%r330, %r330, 16;
	setp.ne.s32 	%p21, %r330, 32;
	@%p21 bra 	$L__BB4_6;
	mad.lo.s32 	%r315, %r324, -31, %r11;
	add.s32 	%r324, %r315, 1;
	setp.ne.s32 	%p22, %r324, 5;
	@%p22 bra 	$L__BB4_5;
	st.global.u32 	[%rd2+4], %r335;
	st.global.u32 	[%rd2+8], %r334;
	st.global.u32 	[%rd2+12], %r333;
	st.global.u32 	[%rd2+16], %r332;
	st.global.u32 	[%rd2+20], %r331;
	add.s32 	%r318, %r318, 1;
	setp.lt.u32 	%p23, %r318, %r2;
	@%p23 bra 	$L__BB4_4;
$L__BB4_41:
	shr.u64 	%rd7, %rd17, 2;
	add.s32 	%r317, %r317, 1;
	setp.gt.u64 	%p24, %rd17, 3;
	mov.u64 	%rd17, %rd7;
	@%p24 bra 	$L__BB4_2;
$L__BB4_42:
	mov.b32 	%r316, 0;
	st.global.v2.u32 	[%rd2+24], {%r316, %r316};
	st.global.u32 	[%rd2+32], %r316;
	mov.b64 	%rd16, 0;
	st.global.u64 	[%rd2+40], %rd16;
	ret;

}
	// .globl	_Z23init_monteThreadsBlocksPiS_
.visible .entry _Z23init_monteThreadsBlocksPiS_(
	.param .u64 .ptr .align 1 _Z23init_monteThreadsBlocksPiS__param_0,
	.param .u64 .ptr .align 1 _Z23init_monteThreadsBlocksPiS__param_1
)
{
	.reg .b32 	%r<6>;
	.reg .b64 	%rd<8>;

	ld.param.u64 	%rd1, [_Z23init_monteThreadsBlocksPiS__param_0];
	ld.param.u64 	%rd2, [_Z23init_monteThreadsBlocksPiS__param_1];
	cvta.to.global.u64 	%rd3, %rd2;
	cvta.to.global.u64 	%rd4, %rd1;
	mov.u32 	%r1, %ctaid.x;
	mov.u32 	%r2, %ntid.x;
	mov.u32 	%r3, %tid.x;
	mad.lo.s32 	%r4, %r1, %r2, %r3;
	mul.wide.s32 	%rd5, %r4, 4;
	add.s64 	%rd6, %rd4, %rd5;
	mov.b32 	%r5, 0;
	st.global.u32 	[%rd6], %r5;
	add.s64 	%rd7, %rd3, %rd5;
	st.global.u32 	[%rd7], %r5;
	ret;

}
	// .globl	_Z18monteThreadsBlocksiP17curandStateXORWOWPiS1_
.visible .entry _Z18monteThreadsBlocksiP17curandStateXORWOWPiS1_(
	.param .u32 _Z18monteThreadsBlocksiP17curandStateXORWOWPiS1__param_0,
	.param .u64 .ptr .align 1 _Z18monteThreadsBlocksiP17curandStateXORWOWPiS1__param_1,
	.param .u64 .ptr .align 1 _Z18monteThreadsBlocksiP17curandStateXORWOWPiS1__param_2,
	.param .u64 .ptr .align 1 _Z18monteThreadsBlocksiP17curandStateXORWOWPiS1__param_3
)
{
	.reg .pred 	%p<4>;
	.reg .b32 	%r<57>;
	.reg .b64 	%rd<19>;
	.reg .b64 	%fd<8>;

	ld.param.u32 	%r6, [_Z18monteThreadsBlocksiP17curandStateXORWOWPiS1__param_0];
	ld.param.u64 	%rd4, [_Z18monteThreadsBlocksiP17curandStateXORWOWPiS1__param_1];
	ld.param.u64 	%rd5, [_Z18monteThreadsBlocksiP17curandStateXORWOWPiS1__param_2];
	ld.param.u64 	%rd6, [_Z18monteThreadsBlocksiP17curandStateXORWOWPiS1__param_3];
	mov.u32 	%r7, %ctaid.x;
	mov.u32 	%r1, %ntid.x;
	mov.u32 	%r8, %tid.x;
	mad.lo.s32 	%r56, %r7, %r1, %r8;
	setp.ge.s32 	%p1, %r56, %r6;
	@%p1 bra 	$L__BB6_5;
	mov.u32 	%r9, %nctaid.x;
	mul.lo.s32 	%r3, %r1, %r9;
	cvta.to.global.u64 	%rd1, %rd4;
	cvta.to.global.u64 	%rd2, %rd5;
	cvta.to.global.u64 	%rd3, %rd6;
$L__BB6_2:
	mul.wide.s32 	%rd7, %r56, 48;
	add.s64 	%rd8, %rd1, %rd7;
	ld.global.v2.u32 	{%r10, %r11}, [%rd8];
	shr.u32 	%r12, %r11, 2;
	xor.b32  	%r13, %r12, %r11;
	ld.global.v2.u32 	{%r14, %r15}, [%rd8+8];
	ld.global.v2.u32 	{%r16, %r17}, [%rd8+16];
	shl.b32 	%r18, %r17, 4;
	shl.b32 	%r19, %r13, 1;
	xor.b32  	%r20, %r19, %r18;
	xor.b32  	%r21, %r20, %r13;
	xor.b32  	%r22, %r21, %r17;
	add.s32 	%r23, %r10, %r22;
	add.s32 	%r24, %r23, 362437;
	shr.u32 	%r25, %r14, 2;
	xor.b32  	%r26, %r25, %r14;
	shl.b32 	%r27, %r22, 4;
	shl.b32 	%r28, %r26, 1;
	xor.b32  	%r29, %r28, %r27;
	xor.b32  	%r30, %r29, %r26;
	xor.b32  	%r31, %r30, %r22;
	add.s32 	%r32, %r10, %r31;
	add.s32 	%r33, %r32, 724874;
	cvt.u64.u32 	%rd9, %r24;
	mul.wide.u32 	%rd10, %r33, 2097152;
	xor.b64  	%rd11, %rd10, %rd9;
	cvt.rn.f64.u64 	%fd1, %rd11;
	fma.rn.f64 	%fd2, %fd1, 0d3CA0000000000000, 0d3C90000000000000;
	shr.u32 	%r34, %r15, 2;
	xor.b32  	%r35, %r34, %r15;
	shl.b32 	%r36, %r31, 4;
	shl.b32 	%r37, %r35, 1;
	xor.b32  	%r38, %r37, %r36;
	xor.b32  	%r39, %r38, %r35;
	xor.b32  	%r40, %r39, %r31;
	add.s32 	%r41, %r10, %r40;
	add.s32 	%r42, %r41, 1087311;
	shr.u32 	%r43, %r16, 2;
	xor.b32  	%r44, %r43, %r16;
	st.global.v2.u32 	[%rd8+8], {%r22, %r31};
	shl.b32 	%r45, %r40, 4;
	shl.b32 	%r46, %r44, 1;
	xor.b32  	%r47, %r46, %r45;
	xor.b32  	%r48, %r47, %r44;
	xor.b32  	%r49, %r48, %r40;
	st.global.v2.u32 	[%rd8+16], {%r40, %r49};
	add.s32 	%r50, %r10, 1449748;
	st.global.v2.u32 	[%rd8], {%r50, %r17};
	add.s32 	%r51, %r49, %r50;
	cvt.u64.u32 	%rd12, %r42;
	mul.wide.u32 	%rd13, %r51, 2097152;
	xor.b64  	%rd14, %rd13, %rd12;
	cvt.rn.f64.u64 	%fd3, %rd14;
	fma.rn.f64 	%fd4, %fd3, 0d3CA0000000000000, 0d3C90000000000000;
	mul.wide.s32 	%rd15, %r56, 4;
	add.s64 	%rd16, %rd2, %rd15;
	ld.global.u32 	%r52, [%rd16];
	add.s32 	%r53, %r52, 1;
	st.global.u32 	[%rd16], %r53;
	mul.f64 	%fd5, %fd4, %fd4;
	fma.rn.f64 	%fd6, %fd2, %fd2, %fd5;
	sqrt.rn.f64 	%fd7, %fd6;
	setp.gtu.f64 	%p2, %fd7, 0d3FF0000000000000;
	@%p2 bra 	$L__BB6_4;
	add.s64 	%rd18, %rd3, %rd15;
	ld.global.u32 	%r54, [%rd18];
	add.s32 	%r55, %r54, 1;
	st.global.u32 	[%rd18], %r55;
$L__BB6_4:
	add.s32 	%r56, %r56, %r3;
	setp.lt.s32 	%p3, %r56, %r6;
	@%p3 bra 	$L__BB6_2;
$L__BB6_5:
	ret;

}


// ===== COMPILED SASS (sm_100) =====

	.target	sm_100

	.elftype	@"ET_EXEC"


//--------------------- .note.nv.tkinfo           --------------------------
	.section	.note.nv.tkinfo,"",@"SHT_NOTE"
	.sectionflags	@"SHF_NOTE_NV_TKINFO"
	.tkinfo
        /*0018*/ 	.word	0x00000002
        /*0030*/ 	.string	""
        /*0030*/ 	.string	"ptxas"
        /*0030*/ 	.string	"Cuda compilation tools, release 13.0, V13.0.88"
        /*0030*/ 	.string	"Build cuda_13.0.r13.0/compiler.36424714_0"
        /*0030*/ 	.string	"-arch sm_100 -m 64 "



//--------------------- .note.nv.cuinfo           --------------------------
	.section	.note.nv.cuinfo,"",@"SHT_NOTE"
	.sectionflags	@"SHF_NOTE_NV_CUINFO"
        /*0018*/ 	.short	0x0002
        /*001a*/ 	.short	0x0064
        /*001c*/ 	.short	0x0082
	.zero		2


//--------------------- .nv.info                  --------------------------
	.section	.nv.info,"",@"SHT_CUDA_INFO"
	.align	4


	//----- nvinfo : EIATTR_REGCOUNT
	.align		4
        /*0000*/ 	.byte	0x04, 0x2f
        /*0002*/ 	.short	(.L_10 - .L_9)
	.align		4
.L_9:
        /*0004*/ 	.word	index@(_Z18init_random_blocksiP17curandStateXORWOW)
        /*0008*/ 	.word	0x00000020


	//----- nvinfo : EIATTR_FRAME_SIZE
	.align		4
.L_10:
        /*000c*/ 	.byte	0x04, 0x11
        /*000e*/ 	.short	(.L_12 - .L_11)
	.align		4
.L_11:
        /*0010*/ 	.word	index@(_Z18init_random_blocksiP17curandStateXORWOW)
        /*0014*/ 	.word	0x00000000


	//----- nvinfo : EIATTR_REGCOUNT
	.align		4
.L_12:
        /*0018*/ 	.byte	0x04, 0x2f
        /*001a*/ 	.short	(.L_14 - .L_13)
	.align		4
.L_13:
        /*001c*/ 	.word	index@(_Z11monteBlocksP17curandStateXORWOWPiS1_)
        /*0020*/ 	.word	0x00000016


	//----- nvinfo : EIATTR_FRAME_SIZE
	.align		4
.L_14:
        /*0024*/ 	.byte	0x04, 0x11
        /*0026*/ 	.short	(.L_16 - .L_15)
	.align		4
.L_15:
        /*0028*/ 	.word	index@($__internal_2_$__cuda_sm20_dsqrt_rn_f64_mediumpath_v1)
        /*002c*/ 	.word	0x00000000


	//----- nvinfo : EIATTR_FRAME_SIZE
	.align		4
.L_16:
        /*0030*/ 	.byte	0x04, 0x11
        /*0032*/ 	.short	(.L_18 - .L_17)
	.align		4
.L_17:
        /*0034*/ 	.word	index@(_Z11monteBlocksP17curandStateXORWOWPiS1_)
        /*0038*/ 	.word	0x00000000


	//----- nvinfo : EIATTR_REGCOUNT
	.align		4
.L_18:
        /*003c*/ 	.byte	0x04, 0x2f
        /*003e*/ 	.short	(.L_20 - .L_19)
	.align		4
.L_19:
        /*0040*/ 	.word	index@(_Z19init_random_threadsiP17curandStateXORWOW)
        /*0044*/ 	.word	0x0000001f


	//----- nvinfo : EIATTR_FRAME_SIZE
	.align		4
.L_20:
        /*0048*/ 	.byte	0x04, 0x11
        /*004a*/ 	.short	(.L_22 - .L_21)
	.align		4
.L_21:
        /*004c*/ 	.word	index@(_Z19init_random_threadsiP17curandStateXORWOW)
        /*0050*/ 	.word	0x00000000


	//----- nvinfo : EIATTR_REGCOUNT
	.align		4
.L_22:
        /*0054*/ 	.byte	0x04, 0x2f
        /*0056*/ 	.short	(.L_24 - .L_23)
	.align		4
.L_23:
        /*0058*/ 	.word	index@(_Z12monteThreadsP17curandStateXORWOWPiS1_)
        /*005c*/ 	.word	0x00000016


	//----- nvinfo : EIATTR_FRAME_SIZE
	.align		4
.L_24:
        /*0060*/ 	.byte	0x04, 0x11
        /*0062*/ 	.short	(.L_26 - .L_25)
	.align		4
.L_25:
        /*0064*/ 	.word	index@($__internal_1_$__cuda_sm20_dsqrt_rn_f64_mediumpath_v1)
        /*0068*/ 	.word	0x00000000


	//----- nvinfo : EIATTR_FRAME_SIZE
	.align		4
.L_26:
        /*006c*/ 	.byte	0x04, 0x11
        /*006e*/ 	.short	(.L_28 - .L_27)
	.align		4
.L_27:
        /*0070*/ 	.word	index@(_Z12monteThreadsP17curandStateXORWOWPiS1_)
        /*0074*/ 	.word	0x00000000


	//----- nvinfo : EIATTR_REGCOUNT
	.align		4
.L_28:
        /*0078*/ 	.byte	0x04, 0x2f
        /*007a*/ 	.short	(.L_30 - .L_29)
	.align		4
.L_29:
        /*007c*/ 	.word	index@(_Z26init_random_threads_blocksiP17curandStateXORWOW)
        /*0080*/ 	.word	0x0000001f


	//----- nvinfo : EIATTR_FRAME_SIZE
	.align		4
.L_30:
        /*0084*/ 	.byte	0x04, 0x11
        /*0086*/ 	.short	(.L_32 - .L_31)
	.align		4
.L_31:
        /*0088*/ 	.word	index@(_Z26init_random_threads_blocksiP17curandStateXORWOW)
        /*008c*/ 	.word	0x00000000


	//----- nvinfo : EIATTR_REGCOUNT
	.align		4
.L_32:
        /*0090*/ 	.byte	0x04, 0x2f
        /*0092*/ 	.short	(.L_34 - .L_33)
	.align		4
.L_33:
        /*0094*/ 	.word	index@(_Z23init_monteThreadsBlocksPiS_)
        /*0098*/ 	.word	0x0000000a


	//----- nvinfo : EIATTR_FRAME_SIZE
	.align		4
.L_34:
        /*009c*/ 	.byte	0x04, 0x11
        /*009e*/ 	.short	(.L_36 - .L_35)
	.align		4
.L_35:
        /*00a0*/ 	.word	index@(_Z23init_monteThreadsBlocksPiS_)
        /*00a4*/ 	.word	0x00000000


	//----- nvinfo : EIATTR_REGCOUNT
	.align		4
.L_36:
        /*00a8*/ 	.byte	0x04, 0x2f
        /*00aa*/ 	.short	(.L_38 - .L_37)
	.align		4
.L_37:
        /*00ac*/ 	.word	index@(_Z18monteThreadsBlocksiP17curandStateXORWOWPiS1_)
        /*00b0*/ 	.word	0x00000020


	//----- nvinfo : EIATTR_FRAME_SIZE
	.align		4
.L_38:
        /*00b4*/ 	.byte	0x04, 0x11
        /*00b6*/ 	.short	(.L_40 - .L_39)
	.align		4
.L_39:
        /*00b8*/ 	.word	index@($__internal_0_$__cuda_sm20_dsqrt_rn_f64_mediumpath_v1)
        /*00bc*/ 	.word	0x00000000


	//----- nvinfo : EIATTR_FRAME_SIZE
	.align		4
.L_40:
        /*00c0*/ 	.byte	0x04, 0x11
        /*00c2*/ 	.short	(.L_42 - .L_41)
	.align		4
.L_41:
        /*00c4*/ 	.word	index@(_Z18monteThreadsBlocksiP17curandStateXORWOWPiS1_)
        /*00c8*/ 	.word	0x00000000


	//----- nvinfo : EIATTR_MIN_STACK_SIZE
	.align		4
.L_42:
        /*00cc*/ 	.byte	0x04, 0x12
        /*00ce*/ 	.short	(.L_44 - .L_43)
	.align		4
.L_43:
        /*00d0*/ 	.word	index@(_Z18monteThreadsBlocksiP17curandStateXORWOWPiS1_)
        /*00d4*/ 	.word	0x00000000


	//----- nvinfo : EIATTR_MIN_STACK_SIZE
	.align		4
.L_44:
        /*00d8*/ 	.byte	0x04, 0x12
        /*00da*/ 	.short	(.L_46 - .L_45)
	.align		4
.L_45:
        /*00dc*/ 	.word	index@(_Z23init_monteThreadsBlocksPiS_)
        /*00e0*/ 	.word	0x00000000


	//----- nvinfo : EIATTR_MIN_STACK_SIZE
	.align		4
.L_46:
        /*00e4*/ 	.byte	0x04, 0x12
        /*00e6*/ 	.short	(.L_48 - .L_47)
	.align		4
.L_47:
        /*00e8*/ 	.word	index@(_Z26init_random_threads_blocksiP17curandStateXORWOW)
        /*00ec*/ 	.word	0x00000000


	//----- nvinfo : EIATTR_MIN_STACK_SIZE
	.align		4
.L_48:
        /*00f0*/ 	.byte	0x04, 0x12
        /*00f2*/ 	.short	(.L_50 - .L_49)
	.align		4
.L_49:
        /*00f4*/ 	.word	index@(_Z12monteThreadsP17curandStateXORWOWPiS1_)
        /*00f8*/ 	.word	0x00000000


	//----- nvinfo : EIATTR_MIN_STACK_SIZE
	.align		4
.L_50:
        /*00fc*/ 	.byte	0x04, 0x12
        /*00fe*/ 	.short	(.L_52 - .L_51)
	.align		4
.L_51:
        /*0100*/ 	.word	index@(_Z19init_random_threadsiP17curandStateXORWOW)
        /*0104*/ 	.word	0x00000000


	//----- nvinfo : EIATTR_MIN_STACK_SIZE
	.align		4
.L_52:
        /*0108*/ 	.byte	0x04, 0x12
        /*010a*/ 	.short	(.L_54 - .L_53)
	.align		4
.L_53:
        /*010c*/ 	.word	index@(_Z11monteBlocksP17curandStateXORWOWPiS1_)
        /*0110*/ 	.word	0x00000000


	//----- nvinfo : EIATTR_MIN_STACK_SIZE
	.align		4
.L_54:
        /*0114*/ 	.byte	0x04, 0x12
        /*0116*/ 	.short	(.L_56 - .L_55)
	.align		4
.L_55:
        /*0118*/ 	.word	index@(_Z18init_random_blocksiP17curandStateXORWOW)
        /*011c*/ 	.word	0x00000000
.L_56:


//--------------------- .nv.compat                --------------------------
	.section	.nv.compat,"",@"SHT_CUDA_COMPAT_INFO"
	.align	4
        /*0000*/ 	.byte	0x02, 0x09, 0x00, 0x00, 0x02, 0x02, 0x01, 0x00, 0x02, 0x05, 0x05, 0x00, 0x03, 0x07, 0x01, 0x01
        /*0010*/ 	.byte	0x02, 0x03, 0x00, 0x00, 0x02, 0x06, 0x01, 0x00, 0x04, 0x0b, 0x08, 0x00, 0x01, 0x00, 0x00, 0x00
        /*0020*/ 	.byte	0x00, 0x00, 0x00, 0x00


//--------------------- .nv.info._Z18monteThreadsBlocksiP17curandStateXORWOWPiS1_ --------------------------
	.section	.nv.info._Z18monteThreadsBlocksiP17curandStateXORWOWPiS1_,"",@"SHT_CUDA_INFO"
	.sectionflags	@""
	.align	4


	//----- nvinfo : EIATTR_CUDA_API_VERSION
	.align		4
        /*0000*/ 	.byte	0x04, 0x37
        /*0002*/ 	.short	(.L_58 - .L_57)
.L_57:
        /*0004*/ 	.word	0x00000082


	//----- nvinfo : EIATTR_KPARAM_INFO
	.align		4
.L_58:
        /*0008*/ 	.byte	0x04, 0x17
        /*000a*/ 	.short	(.L_60 - .L_59)
.L_59:
        /*000c*/ 	.word	0x00000000
        /*0010*/ 	.short	0x0003
        /*0012*/ 	.short	0x0018
        /*0014*/ 	.byte	0x00, 0xf5, 0x21, 0x00


	//----- nvinfo : EIATTR_KPARAM_INFO
	.align		4
.L_60:
        /*0018*/ 	.byte	0x04, 0x17
        /*001a*/ 	.short	(.L_62 - .L_61)
.L_61:
        /*001c*/ 	.word	0x00000000
        /*0020*/ 	.short	0x0002
        /*0022*/ 	.short	0x0010
        /*0024*/ 	.byte	0x00, 0xf5, 0x21, 0x00


	//----- nvinfo : EIATTR_KPARAM_INFO
	.align		4
.L_62:
        /*0028*/ 	.byte	0x04, 0x17
        /*002a*/ 	.short	(.L_64 - .L_63)
.L_63:
        /*002c*/ 	.word	0x00000000
        /*0030*/ 	.short	0x0001
        /*0032*/ 	.short	0x0008
        /*0034*/ 	.byte	0x00, 0xf5, 0x21, 0x00


	//----- nvinfo : EIATTR_KPARAM_INFO
	.align		4
.L_64:
        /*0038*/ 	.byte	0x04, 0x17
        /*003a*/ 	.short	(.L_66 - .L_65)
.L_65:
        /*003c*/ 	.word	0x00000000
        /*0040*/ 	.short	0x0000
        /*0042*/ 	.short	0x0000
        /*0044*/ 	.byte	0x00, 0xf0, 0x11, 0x00


	//----- nvinfo : EIATTR_SPARSE_MMA_MASK
	.align		4
.L_66:
        /*0048*/ 	.byte	0x03, 0x50
        /*004a*/ 	.short	0x0000


	//----- nvinfo : EIATTR_MAXREG_COUNT
	.align		4
        /*004c*/ 	.byte	0x03, 0x1b
        /*004e*/ 	.short	0x00ff


	//----- nvinfo : EIATTR_MERCURY_ISA_VERSION
	.align		4
        /*0050*/ 	.byte	0x03, 0x5f
        /*0052*/ 	.short	0x0101


	//----- nvinfo : EIATTR_VRC_CTA_INIT_COUNT
	.align		4
        /*0054*/ 	.byte	0x02, 0x4a
	.zero		1
	.zero		1


	//----- nvinfo : EIATTR_EXIT_INSTR_OFFSETS
	.align		4
        /*0058*/ 	.byte	0x04, 0x1c
        /*005a*/ 	.short	(.L_68 - .L_67)


	//   ....[0]....
.L_67:
        /*005c*/ 	.word	0x00000070


	//   ....[1]....
        /*0060*/ 	.word	0x00000640


	//----- nvinfo : EIATTR_CRS_STACK_SIZE
	.align		4
.L_68:
        /*0064*/ 	.byte	0x04, 0x1e
        /*0066*/ 	.short	(.L_70 - .L_69)
.L_69:
        /*0068*/ 	.word	0x00000000


	//----- nvinfo : EIATTR_CBANK_PARAM_SIZE
	.align		4
.L_70:
        /*006c*/ 	.byte	0x03, 0x19
        /*006e*/ 	.short	0x0020


	//----- nvinfo : EIATTR_PARAM_CBANK
	.align		4
        /*0070*/ 	.byte	0x04, 0x0a
        /*0072*/ 	.short	(.L_72 - .L_71)
	.align		4
.L_71:
        /*0074*/ 	.word	index@(.nv.constant0._Z18monteThreadsBlocksiP17curandStateXORWOWPiS1_)
        /*0078*/ 	.short	0x0380
        /*007a*/ 	.short	0x0020


	//----- nvinfo : EIATTR_SW_WAR
	.align		4
.L_72:
        /*007c*/ 	.byte	0x04, 0x36
        /*007e*/ 	.short	(.L_74 - .L_73)
.L_73:
        /*0080*/ 	.word	0x00000008
.L_74:


//--------------------- .nv.info._Z23init_monteThreadsBlocksPiS_ --------------------------
	.section	.nv.info._Z23init_monteThreadsBlocksPiS_,"",@"SHT_CUDA_INFO"
	.sectionflags	@""
	.align	4


	//----- nvinfo : EIATTR_CUDA_API_VERSION
	.align		4
        /*0000*/ 	.byte	0x04, 0x37
        /*0002*/ 	.short	(.L_76 - .L_75)
.L_75:
        /*0004*/ 	.word	0x00000082


	//----- nvinfo : EIATTR_KPARAM_INFO
	.align		4
.L_76:
        /*0008*/ 	.byte	0x04, 0x17
        /*000a*/ 	.short	(.L_78 - .L_77)
.L_77:
        /*000c*/ 	.word	0x00000000
        /*0010*/ 	.short	0x0001
        /*0012*/ 	.short	0x0008
        /*0014*/ 	.byte	0x00, 0xf5, 0x21, 0x00


	//----- nvinfo : EIATTR_KPARAM_INFO
	.align		4
.L_78:
        /*0018*/ 	.byte	0x04, 0x17
        /*001a*/ 	.short	(.L_80 - .L_79)
.L_79:
        /*001c*/ 	.word	0x00000000
        /*0020*/ 	.short	0x0000
        /*0022*/ 	.short	0x0000
        /*0024*/ 	.byte	0x00, 0xf5, 0x21, 0x00


	//----- nvinfo : EIATTR_SPARSE_MMA_MASK
	.align		4
.L_80:
        /*0028*/ 	.byte	0x03, 0x50
        /*002a*/ 	.short	0x0000


	//----- nvinfo : EIATTR_MAXREG_COUNT
	.align		4
        /*002c*/ 	.byte	0x03, 0x1b
        /*002e*/ 	.short	0x00ff


	//----- nvinfo : EIATTR_MERCURY_ISA_VERSION
	.align		4
        /*0030*/ 	.byte	0x03, 0x5f
        /*0032*/ 	.short	0x0101


	//----- nvinfo : EIATTR_VRC_CTA_INIT_COUNT
	.align		4
        /*0034*/ 	.byte	0x02, 0x4a
	.zero		1
	.zero		1


	//----- nvinfo : EIATTR_EXIT_INSTR_OFFSETS
	.align		4
        /*0038*/ 	.byte	0x04, 0x1c
        /*003a*/ 	.short	(.L_82 - .L_81)


	//   ....[0]....
.L_81:
        /*003c*/ 	.word	0x000000c0


	//----- nvinfo : EIATTR_CBANK_PARAM_SIZE
	.align		4
.L_82:
        /*0040*/ 	.byte	0x03, 0x19
        /*0042*/ 	.short	0x0010


	//----- nvinfo : EIATTR_PARAM_CBANK
	.align		4
        /*0044*/ 	.byte	0x04, 0x0a
        /*0046*/ 	.short	(.L_84 - .L_83)
	.align		4
.L_83:
        /*0048*/ 	.word	index@(.nv.constant0._Z23init_monteThreadsBlocksPiS_)
        /*004c*/ 	.short	0x0380
        /*004e*/ 	.short	0x0010


	//----- nvinfo : EIATTR_SW_WAR
	.align		4
.L_84:
        /*0050*/ 	.byte	0x04, 0x36
        /*0052*/ 	.short	(.L_86 - .L_85)
.L_85:
        /*0054*/ 	.word	0x00000008
.L_86:


//--------------------- .nv.info._Z26init_random_threads_blocksiP17curandStateXORWOW --------------------------
	.section	.nv.info._Z26init_random_threads_blocksiP17curandStateXORWOW,"",@"SHT_CUDA_INFO"
	.sectionflags	@""
	.align	4


	//----- nvinfo : EIATTR_CUDA_API_VERSION
	.align		4
        /*0000*/ 	.byte	0x04, 0x37
        /*0002*/ 	.short	(.L_88 - .L_87)
.L_87:
        /*0004*/ 	.word	0x00000082


	//----- nvinfo : EIATTR_KPARAM_INFO
	.align		4
.L_88:
        /*0008*/ 	.byte	0x04, 0x17
        /*000a*/ 	.short	(.L_90 - .L_89)
.L_89:
        /*000c*/ 	.word	0x00000000
        /*0010*/ 	.short	0x0001
        /*0012*/ 	.short	0x0008
        /*0014*/ 	.byte	0x00, 0xf5, 0x21, 0x00


	//----- nvinfo : EIATTR_KPARAM_INFO
	.align		4
.L_90:
        /*0018*/ 	.byte	0x04, 0x17
        /*001a*/ 	.short	(.L_92 - .L_91)
.L_91:
        /*001c*/ 	.word	0x00000000
        /*0020*/ 	.short	0x0000
        /*0022*/ 	.short	0x0000
        /*0024*/ 	.byte	0x00, 0xf0, 0x11, 0x00


	//----- nvinfo : EIATTR_SPARSE_MMA_MASK
	.align		4
.L_92:
        /*0028*/ 	.byte	0x03, 0x50
        /*002a*/ 	.short	0x0000


	//----- nvinfo : EIATTR_MAXREG_COUNT
	.align		4
        /*002c*/ 	.byte	0x03, 0x1b
        /*002e*/ 	.short	0x00ff


	//----- nvinfo : EIATTR_MERCURY_ISA_VERSION
	.align		4
        /*0030*/ 	.byte	0x03, 0x5f
        /*0032*/ 	.short	0x0101


	//----- nvinfo : EIATTR_VRC_CTA_INIT_COUNT
	.align		4
        /*0034*/ 	.byte	0x02, 0x4a
	.zero		1
	.zero		1


	//----- nvinfo : EIATTR_EXIT_INSTR_OFFSETS
	.align		4
        /*0038*/ 	.byte	0x04, 0x1c
        /*003a*/ 	.short	(.L_94 - .L_93)


	//   ....[0]....
.L_93:
        /*003c*/ 	.word	0x00000ee0


	//----- nvinfo : EIATTR_CRS_STACK_SIZE
	.align		4
.L_94:
        /*0040*/ 	.byte	0x04, 0x1e
        /*0042*/ 	.short	(.L_96 - .L_95)
.L_95:
        /*0044*/ 	.word	0x00000000


	//----- nvinfo : EIATTR_CBANK_PARAM_SIZE
	.align		4
.L_96:
        /*0048*/ 	.byte	0x03, 0x19
        /*004a*/ 	.short	0x0010


	//----- nvinfo : EIATTR_PARAM_CBANK
	.align		4
        /*004c*/ 	.byte	0x04, 0x0a
        /*004e*/ 	.short	(.L_98 - .L_97)
	.align		4
.L_97:
        /*0050*/ 	.word	index@(.nv.constant0._Z26init_random_threads_blocksiP17curandStateXORWOW)
        /*0054*/ 	.short	0x0380
        /*0056*/ 	.short	0x0010


	//----- nvinfo : EIATTR_SW_WAR
	.align		4
.L_98:
        /*0058*/ 	.byte	0x04, 0x36
        /*005a*/ 	.short	(.L_100 - .L_99)
.L_99:
        /*005c*/ 	.word	0x00000008
.L_100:


//--------------------- .nv.info._Z12monteThreadsP17curandStateXORWOWPiS1_ --------------------------
	.section	.nv.info._Z12monteThreadsP17curandStateXORWOWPiS1_,"",@"SHT_CUDA_INFO"
	.sectionflags	@""
	.align	4


	//----- nvinfo : EIATTR_CUDA_API_VERSION
	.align		4
        /*0000*/ 	.byte	0x04, 0x37
        /*0002*/ 	.short	(.L_102 - .L_101)
.L_101:
        /*0004*/ 	.word	0x00000082


	//----- nvinfo : EIATTR_KPARAM_INFO
	.align		4
.L_102:
        /*0008*/ 	.byte	0x04, 0x17
        /*000a*/ 	.short	(.L_104 - .L_103)
.L_103:
        /*000c*/ 	.word	0x00000000
        /*0010*/ 	.short	0x0002
        /*0012*/ 	.short	0x0010
        /*0014*/ 	.byte	0x00, 0xf5, 0x21, 0x00


	//----- nvinfo : EIATTR_KPARAM_INFO
	.align		4
.L_104:
        /*0018*/ 	.byte	0x04, 0x17
        /*001a*/ 	.short	(.L_106 - .L_105)
.L_105:
        /*001c*/ 	.word	0x00000000
        /*0020*/ 	.short	0x0001
        /*0022*/ 	.short	0x0008
        /*0024*/ 	.byte	0x00, 0xf5, 0x21, 0x00


	//----- nvinfo : EIATTR_KPARAM_INFO
	.align		4
.L_106:
        /*0028*/ 	.byte	0x04, 0x17
        /*002a*/ 	.short	(.L_108 - .L_107)
.L_107:
        /*002c*/ 	.word	0x00000000
        /*0030*/ 	.short	0x0000
        /*0032*/ 	.short	0x0000
        /*0034*/ 	.byte	0x00, 0xf5, 0x21, 0x00


	//----- nvinfo : EIATTR_SPARSE_MMA_MASK
	.align		4
.L_108:
        /*0038*/ 	.byte	0x03, 0x50
        /*003a*/ 	.short	0x0000


	//----- nvinfo : EIATTR_MAXREG_COUNT
	.align		4
        /*003c*/ 	.byte	0x03, 0x1b
        /*003e*/ 	.short	0x00ff


	//----- nvinfo : EIATTR_MERCURY_ISA_VERSION
	.align		4
        /*0040*/ 	.byte	0x03, 0x5f
        /*0042*/ 	.short	0x0101


	//----- nvinfo : EIATTR_VRC_CTA_INIT_COUNT
	.align		4
        /*0044*/ 	.byte	0x02, 0x4a
	.zero		1
	.zero		1


	//----- nvinfo : EIATTR_EXIT_INSTR_OFFSETS
	.align		4
        /*0048*/ 	.byte	0x04, 0x1c
        /*004a*/ 	.short	(.L_110 - .L_109)


	//   ....[0]....
.L_109:
        /*004c*/ 	.word	0x000004f0


	//   ....[1]....
        /*0050*/ 	.word	0x00000550


	//----- nvinfo : EIATTR_CRS_STACK_SIZE
	.align		4
.L_110:
        /*0054*/ 	.byte	0x04, 0x1e
        /*0056*/ 	.short	(.L_112 - .L_111)
.L_111:
        /*0058*/ 	.word	0x00000000


	//----- nvinfo : EIATTR_CBANK_PARAM_SIZE
	.align		4
.L_112:
        /*005c*/ 	.byte	0x03, 0x19
        /*005e*/ 	.short	0x0018


	//----- nvinfo : EIATTR_PARAM_CBANK
	.align		4
        /*0060*/ 	.byte	0x04, 0x0a
        /*0062*/ 	.short	(.L_114 - .L_113)
	.align		4
.L_113:
        /*0064*/ 	.word	index@(.nv.constant0._Z12monteThreadsP17curandStateXORWOWPiS1_)
        /*0068*/ 	.short	0x0380
        /*006a*/ 	.short	0x0018


	//----- nvinfo : EIATTR_SW_WAR
	.align		4
.L_114:
        /*006c*/ 	.byte	0x04, 0x36
        /*006e*/ 	.short	(.L_116 - .L_115)
.L_115:
        /*0070*/ 	.word	0x00000008
.L_116:


//--------------------- .nv.info._Z19init_random_threadsiP17curandStateXORWOW --------------------------
	.section	.nv.info._Z19init_random_threadsiP17curandStateXORWOW,"",@"SHT_CUDA_INFO"
	.sectionflags	@""
	.align	4


	//----- nvinfo : EIATTR_CUDA_API_VERSION
	.align		4
        /*0000*/ 	.byte	0x04, 0x37
        /*0002*/ 	.short	(.L_118 - .L_117)
.L_117:
        /*0004*/ 	.word	0x00000082


	//----- nvinfo : EIATTR_KPARAM_INFO
	.align		4
.L_118:
        /*0008*/ 	.byte	0x04, 0x17
        /*000a*/ 	.short	(.L_120 - .L_119)
.L_119:
        /*000c*/ 	.word	0x00000000
        /*0010*/ 	.short	0x0001
        /*0012*/ 	.short	0x0008
        /*0014*/ 	.byte	0x00, 0xf5, 0x21, 0x00


	//----- nvinfo : EIATTR_KPARAM_INFO
	.align		4
.L_120:
        /*0018*/ 	.byte	0x04, 0x17
        /*001a*/ 	.short	(.L_122 - .L_121)
.L_121:
        /*001c*/ 	.word	0x00000000
        /*0020*/ 	.short	0x0000
        /*0022*/ 	.short	0x0000
        /*0024*/ 	.byte	0x00, 0xf0, 0x11, 0x00


	//----- nvinfo : EIATTR_SPARSE_MMA_MASK
	.align		4
.L_122:
        /*0028*/ 	.byte	0x03, 0x50
        /*002a*/ 	.short	0x0000


	//----- nvinfo : EIATTR_MAXREG_COUNT
	.align		4
        /*002c*/ 	.byte	0x03, 0x1b
        /*002e*/ 	.short	0x00ff


	//----- nvinfo : EIATTR_MERCURY_ISA_VERSION
	.align		4
        /*0030*/ 	.byte	0x03, 0x5f
        /*0032*/ 	.short	0x0101


	//----- nvinfo : EIATTR_VRC_CTA_INIT_COUNT
	.align		4
        /*0034*/ 	.byte	0x02, 0x4a
	.zero		1
	.zero		1


	//----- nvinfo : EIATTR_EXIT_INSTR_OFFSETS
	.align		4
        /*0038*/ 	.byte	0x04, 0x1c
        /*003a*/ 	.short	(.L_124 - .L_123)


	//   ....[0]....
.L_123:
        /*003c*/ 	.word	0x00000f30


	//----- nvinfo : EIATTR_CRS_STACK_SIZE
	.align		4
.L_124:
        /*0040*/ 	.byte	0x04, 0x1e
        /*0042*/ 	.short	(.L_126 - .L_125)
.L_125:
        /*0044*/ 	.word	0x00000000


	//----- nvinfo : EIATTR_CBANK_PARAM_SIZE
	.align		4
.L_126:
        /*0048*/ 	.byte	0x03, 0x19
        /*004a*/ 	.short	0x0010


	//----- nvinfo : EIATTR_PARAM_CBANK
	.align		4
        /*004c*/ 	.byte	0x04, 0x0a
        /*004e*/ 	.short	(.L_128 - .L_127)
	.align		4
.L_127:
        /*0050*/ 	.word	index@(.nv.constant0._Z19init_random_threadsiP17curandStateXORWOW)
        /*0054*/ 	.short	0x0380
        /*0056*/ 	.short	0x0010


	//----- nvinfo : EIATTR_SW_WAR
	.align		4
.L_128:
        /*0058*/ 	.byte	0x04, 0x36
        /*005a*/ 	.short	(.L_130 - .L_129)
.L_129:
        /*005c*/ 	.word	0x00000008
.L_130:


//--------------------- .nv.info._Z11monteBlocksP17curandStateXORWOWPiS1_ --------------------------
	.section	.nv.info._Z11monteBlocksP17curandStateXORWOWPiS1_,"",@"SHT_CUDA_INFO"
	.sectionflags	@""
	.align	4


	//----- nvinfo : EIATTR_CUDA_API_VERSION
	.align		4
        /*0000*/ 	.byte	0x04, 0x37
        /*0002*/ 	.short	(.L_132 - .L_131)
.L_131:
        /*0004*/ 	.word	0x00000082


	//----- nvinfo : EIATTR_KPARAM_INFO
	.align		4
.L_132:
        /*0008*/ 	.byte	0x04, 0x17
        /*000a*/ 	.short	(.L_134 - .L_133)
.L_133:
        /*000c*/ 	.word	0x00000000
        /*0010*/ 	.short	0x0002
        /*0012*/ 	.short	0x0010
        /*0014*/ 	.byte	0x00, 0xf5, 0x21, 0x00


	//----- nvinfo : EIATTR_KPARAM_INFO
	.align		4
.L_134:
        /*0018*/ 	.byte	0x04, 0x17
        /*001a*/ 	.short	(.L_136 - .L_135)
.L_135:
        /*001c*/ 	.word	0x00000000
        /*0020*/ 	.short	0x0001
        /*0022*/ 	.short	0x0008
        /*0024*/ 	.byte	0x00, 0xf5, 0x21, 0x00


	//----- nvinfo : EIATTR_KPARAM_INFO
	.align		4
.L_136:
        /*0028*/ 	.byte	0x04, 0x17
        /*002a*/ 	.short	(.L_138 - .L_137)
.L_137:
        /*002c*/ 	.word	0x00000000
        /*0030*/ 	.short	0x0000
        /*0032*/ 	.short	0x0000
        /*0034*/ 	.byte	0x00, 0xf5, 0x21, 0x00


	//----- nvinfo : EIATTR_SPARSE_MMA_MASK
	.align		4
.L_138:
        /*0038*/ 	.byte	0x03, 0x50
        /*003a*/ 	.short	0x0000


	//----- nvinfo : EIATTR_MAXREG_COUNT
	.align		4
        /*003c*/ 	.byte	0x03, 0x1b
        /*003e*/ 	.short	0x00ff


	//----- nvinfo : EIATTR_MERCURY_ISA_VERSION
	.align		4
        /*0040*/ 	.byte	0x03, 0x5f
        /*0042*/ 	.short	0x0101


	//----- nvinfo : EIATTR_VRC_CTA_INIT_COUNT
	.align		4
        /*0044*/ 	.byte	0x02, 0x4a
	.zero		1
	.zero		1


	//----- nvinfo : EIATTR_EXIT_INSTR_OFFSETS
	.align		4
        /*0048*/ 	.byte	0x04, 0x1c
        /*004a*/ 	.short	(.L_140 - .L_139)


	//   ....[0]....
.L_139:
        /*004c*/ 	.word	0x000004d0


	//   ....[1]....
        /*0050*/ 	.word	0x00000530


	//----- nvinfo : EIATTR_CRS_STACK_SIZE
	.align		4
.L_140:
        /*0054*/ 	.byte	0x04, 0x1e
        /*0056*/ 	.short	(.L_142 - .L_141)
.L_141:
        /*0058*/ 	.word	0x00000000


	//----- nvinfo : EIATTR_CBANK_PARAM_SIZE
	.align		4
.L_142:
        /*005c*/ 	.byte	0x03, 0x19
        /*005e*/ 	.short	0x0018


	//----- nvinfo : EIATTR_PARAM_CBANK
	.align		4
        /*0060*/ 	.byte	0x04, 0x0a
        /*0062*/ 	.short	(.L_144 - .L_143)
	.align		4
.L_143:
        /*0064*/ 	.word	index@(.nv.constant0._Z11monteBlocksP17curandStateXORWOWPiS1_)
        /*0068*/ 	.short	0x0380
        /*006a*/ 	.short	0x0018


	//----- nvinfo : EIATTR_SW_WAR
	.align		4
.L_144:
        /*006c*/ 	.byte	0x04, 0x36
        /*006e*/ 	.short	(.L_146 - .L_145)
.L_145:
        /*0070*/ 	.word	0x00000008
.L_146:


//--------------------- .nv.info._Z18init_random_blocksiP17curandStateXORWOW --------------------------
	.section	.nv.info._Z18init_random_blocksiP17curandStateXORWOW,"",@"SHT_CUDA_INFO"
	.sectionflags	@""
	.align	4


	//----- nvinfo : EIATTR_CUDA_API_VERSION
	.align		4
        /*0000*/ 	.byte	0x04, 0x37
        /*0002*/ 	.short	(.L_148 - .L_147)
.L_147:
        /*0004*/ 	.word	0x00000082


	//----- nvinfo : EIATTR_KPARAM_INFO
	.align		4
.L_148:
        /*0008*/ 	.byte	0x04, 0x17
        /*000a*/ 	.short	(.L_150 - .L_149)
.L_149:
        /*000c*/ 	.word	0x00000000
        /*0010*/ 	.short	0x0001
        /*0012*/ 	.short	0x0008
        /*0014*/ 	.byte	0x00, 0xf5, 0x21, 0x00


	//----- nvinfo : EIATTR_KPARAM_INFO
	.align		4
.L_150:
        /*0018*/ 	.byte	0x04, 0x17
        /*001a*/ 	.short	(.L_152 - .L_151)
.L_151:
        /*001c*/ 	.word	0x00000000
        /*0020*/ 	.short	0x0000
        /*0022*/ 	.short	0x0000
        /*0024*/ 	.byte	0x00, 0xf0, 0x11, 0x00


	//----- nvinfo : EIATTR_SPARSE_MMA_MASK
	.align		4
.L_152:
        /*0028*/ 	.byte	0x03, 0x50
        /*002a*/ 	.short	0x0000


	//----- nvinfo : EIATTR_MAXREG_COUNT
	.align		4
        /*002c*/ 	.byte	0x03, 0x1b
        /*002e*/ 	.short	0x00ff


	//----- nvinfo : EIATTR_MERCURY_ISA_VERSION
	.align		4
        /*0030*/ 	.byte	0x03, 0x5f
        /*0032*/ 	.short	0x0101


	//----- nvinfo : EIATTR_VRC_CTA_INIT_COUNT
	.align		4
        /*0034*/ 	.byte	0x02, 0x4a
	.zero		1
	.zero		1


	//----- nvinfo : EIATTR_EXIT_INSTR_OFFSETS
	.align		4
        /*0038*/ 	.byte	0x04, 0x1c
        /*003a*/ 	.short	(.L_154 - .L_153)


	//   ....[0]....
.L_153:
        /*003c*/ 	.word	0x00000ed0


	//----- nvinfo : EIATTR_CBANK_PARAM_SIZE
	.align		4
.L_154:
        /*0040*/ 	.byte	0x03, 0x19
        /*0042*/ 	.short	0x0010


	//----- nvinfo : EIATTR_PARAM_CBANK
	.align		4
        /*0044*/ 	.byte	0x04, 0x0a
        /*0046*/ 	.short	(.L_156 - .L_155)
	.align		4
.L_155:
        /*0048*/ 	.word	index@(.nv.constant0._Z18init_random_blocksiP17curandStateXORWOW)
        /*004c*/ 	.short	0x0380
        /*004e*/ 	.short	0x0010


	//----- nvinfo : EIATTR_SW_WAR
	.align		4
.L_156:
        /*0050*/ 	.byte	0x04, 0x36
        /*0052*/ 	.short	(.L_158 - .L_157)
.L_157:
        /*0054*/ 	.word	0x00000008
.L_158:


//--------------------- .nv.callgraph             --------------------------
	.section	.nv.callgraph,"",@"SHT_CUDA_CALLGRAPH"
	.align	4
	.sectionentsize	8
	.align		4
        /*0000*/ 	.word	0x00000000
	.align		4
        /*0004*/ 	.word	0xffffffff
	.align		4
        /*0008*/ 	.word	0x00000000
	.align		4
        /*000c*/ 	.word	0xfffffffe
	.align		4
        /*0010*/ 	.word	0x00000000
	.align		4
        /*0014*/ 	.word	0xfffffffd
	.align		4
        /*0018*/ 	.word	0x00000000
	.align		4
        /*001c*/ 	.word	0xfffffffc


//--------------------- .nv.constant4             --------------------------
	.section	.nv.constant4,"a",@progbits
	.align	8
	.align		8
.nv.constant4:
        /*0000*/ 	.dword	precalc_xorwow_matrix
	.align		8
        /*0008*/ 	.dword	precalc_xorwow_offset_matrix
	.align		8
        /*0010*/ 	.dword	mrg32k3aM1
	.align		8
        /*0018*/ 	.dword	mrg32k3aM2
	.align		8
        /*0020*/ 	.dword	mrg32k3aM1SubSeq
	.align		8
        /*0028*/ 	.dword	mrg32k3aM2SubSeq
	.align		8
        /*0030*/ 	.dword	mrg32k3aM1Seq
	.align		8
        /*0038*/ 	.dword	mrg32k3aM2Seq


//--------------------- .nv.constant3             --------------------------
	.section	.nv.constant3,"a",@progbits
	.align	8
.nv.constant3:
	.type		__cr_lgamma_table,@object
	.size		__cr_lgamma_table,(.L_8 - __cr_lgamma_table)
__cr_lgamma_table:
        /*0000*/ 	.byte	0x00, 0x00, 0x00, 0x00, 0x00, 0x00, 0x00, 0x00, 0x00, 0x00, 0x00, 0x00, 0x00, 0x00, 0x00, 0x00
        /*0010*/ 	.byte	0xef, 0x39, 0xfa, 0xfe, 0x42, 0x2e, 0xe6, 0x3f, 0x02, 0x20, 0x2a, 0xfa, 0x0b, 0xab, 0xfc, 0x3f
        /*0020*/ 	.byte	0xf9, 0x2c, 0x92, 0x7c, 0xa7, 0x6c, 0x09, 0x40, 0xc9, 0x79, 0x44, 0x3c, 0x64, 0x26, 0x13, 0x40
        /*0030*/ 	.byte	0xca, 0x01, 0xcf, 0x3a, 0x27, 0x51, 0x1a, 0x40, 0x30, 0xcc, 0x2d, 0xf3, 0xe1, 0x0c, 0x21, 0x40
        /*0040*/ 	.byte	0x0d, 0xb7, 0xfc, 0x82, 0x8e, 0x35, 0x25, 0x40
.L_8:


//--------------------- .text._Z18monteThreadsBlocksiP17curandStateXORWOWPiS1_ --------------------------
	.section	.text._Z18monteThreadsBlocksiP17curandStateXORWOWPiS1_,"ax",@progbits
	.align	128
        .global         _Z18monteThreadsBlocksiP17curandStateXORWOWPiS1_
        .type           _Z18monteThreadsBlocksiP17curandStateXORWOWPiS1_,@function
        .size           _Z18monteThreadsBlocksiP17curandStateXORWOWPiS1_,(.L_x_48 - _Z18monteThreadsBlocksiP17curandStateXORWOWPiS1_)
        .other          _Z18monteThreadsBlocksiP17curandStateXORWOWPiS1_,@"STO_CUDA_ENTRY STV_DEFAULT"
_Z18monteThreadsBlocksiP17curandStateXORWOWPiS1_:
.text._Z18monteThreadsBlocksiP17curandStateXORWOWPiS1_:
[----:B------:R-:W-:Y:S01]  /*0000*/  LDC R1, c[0x0][0x37c] ;  /* 0x0000df00ff017b82 */ /* 0x000fe20000000800 */
[----:B------:R-:W0:Y:S07]  /*0010*/  S2R R9, SR_TID.X ;  /* 0x0000000000097919 */ /* 0x000e2e0000002100 */
[----:B------:R-:W0:Y:S01]  /*0020*/  S2UR UR4, SR_CTAID.X ;  /* 0x00000000000479c3 */ /* 0x000e220000002500 */
[----:B------:R-:W1:Y:S07]  /*0030*/  LDCU UR5, c[0x0][0x380] ;  /* 0x00007000ff0577ac */ /* 0x000e6e0008000800 */
[----:B------:R-:W0:Y:S02]  /*0040*/  LDC R0, c[0x0][0x360] ;  /* 0x0000d800ff007b82 */ /* 0x000e240000000800 */
[----:B0-----:R-:W-:-:S05]  /*0050*/  IMAD R9, R0, UR4, R9 ;  /* 0x0000000400097c24 */ /* 0x001fca000f8e0209 */
[----:B-1----:R-:W-:-:S13]  /*0060*/  ISETP.GE.AND P0, PT, R9, UR5, PT ;  /* 0x0000000509007c0c */ /* 0x002fda000bf06270 */
[----:B------:R-:W-:Y:S05]  /*0070*/  @P0 EXIT ;  /* 0x000000000000094d */ /* 0x000fea0003800000 */
[----:B------:R-:W0:Y:S01]  /*0080*/  LDC.64 R2, c[0x0][0x388] ;  /* 0x0000e200ff027b82 */ /* 0x000e220000000a00 */
[----:B------:R-:W1:Y:S01]  /*0090*/  LDCU UR4, c[0x0][0x370] ;  /* 0x00006e00ff0477ac */ /* 0x000e620008000800 */
[----:B------:R-:W2:Y:S06]  /*00a0*/  LDCU.64 UR6, c[0x0][0x358] ;  /* 0x00006b00ff0677ac */ /* 0x000eac0008000a00 */
[----:B------:R-:W3:Y:S01]  /*00b0*/  LDC.64 R4, c[0x0][0x390] ;  /* 0x0000e400ff047b82 */ /* 0x000ee20000000a00 */
[----:B------:R-:W4:Y:S07]  /*00c0*/  LDCU UR5, c[0x0][0x380] ;  /* 0x00007000ff0577ac */ /* 0x000f2e0008000800 */
[----:B------:R-:W0:Y:S01]  /*00d0*/  LDC.64 R6, c[0x0][0x398] ;  /* 0x0000e600ff067b82 */ /* 0x000e220000000a00 */
[----:B-1----:R-:W-:-:S07]  /*00e0*/  IMAD R0, R0, UR4, RZ ;  /* 0x0000000400007c24 */ /* 0x002fce000f8e02ff */
.L_x_4:
[----:B0-----:R-:W-:-:S05]  /*00f0*/  IMAD.WIDE R16, R9, 0x30, R2 ;  /* 0x0000003009107825 */ /* 0x001fca00078e0202 */
[----:B-12---:R-:W2:Y:S04]  /*0100*/  LDG.E.64 R12, desc[UR6][R16.64] ;  /* 0x00000006100c7981 */ /* 0x006ea8000c1e1b00 */
[----:B------:R-:W5:Y:S04]  /*0110*/  LDG.E.64 R10, desc[UR6][R16.64+0x10] ;  /* 0x00001006100a7981 */ /* 0x000f68000c1e1b00 */
[----:B------:R-:W4:Y:S01]  /*0120*/  LDG.E.64 R14, desc[UR6][R16.64+0x8] ;  /* 0x00000806100e7981 */ /* 0x000f22000c1e1b00 */
[----:B--2---:R-:W-:Y:S02]  /*0130*/  SHF.R.U32.HI R8, RZ, 0x2, R13 ;  /* 0x00000002ff087819 */ /* 0x004fe4000001160d */
[----:B------:R-:W-:-:S02]  /*0140*/  IADD3 R24, PT, PT, R12, 0x161f14, RZ ;  /* 0x00161f140c187810 */ /* 0x000fc40007ffe0ff */
[----:B------:R-:W-:Y:S01]  /*0150*/  LOP3.LUT R8, R8, R13, RZ, 0x3c, !PT ;  /* 0x0000000d08087212 */ /* 0x000fe200078e3cff */
[----:B-----5:R-:W-:Y:S02]  /*0160*/  IMAD.SHL.U32 R13, R11, 0x10, RZ ;  /* 0x000000100b0d7824 */ /* 0x020fe400078e00ff */
[----:B------:R-:W-:Y:S01]  /*0170*/  IMAD.MOV.U32 R25, RZ, RZ, R11 ;  /* 0x000000ffff197224 */ /* 0x000fe200078e000b */
[----:B----4-:R-:W-:Y:S01]  /*0180*/  SHF.R.U32.HI R19, RZ, 0x2, R14 ;  /* 0x00000002ff137819 */ /* 0x010fe2000001160e */
[----:B------:R-:W-:-:S03]  /*0190*/  IMAD.SHL.U32 R18, R8, 0x2, RZ ;  /* 0x0000000208127824 */ /* 0x000fc600078e00ff */
[----:B------:R-:W-:Y:S01]  /*01a0*/  LOP3.LUT R19, R19, R14, RZ, 0x3c, !PT ;  /* 0x0000000e13137212 */ /* 0x000fe200078e3cff */
[----:B------:R-:W-:Y:S01]  /*01b0*/  STG.E.64 desc[UR6][R16.64], R24 ;  /* 0x0000001810007986 */ /* 0x000fe2000c101b06 */
[----:B------:R-:W-:-:S03]  /*01c0*/  LOP3.LUT R18, R8, R18, R13, 0x96, !PT ;  /* 0x0000001208127212 */ /* 0x000fc600078e960d */
[----:B------:R-:W-:Y:S01]  /*01d0*/  IMAD.SHL.U32 R13, R19, 0x2, RZ ;  /* 0x00000002130d7824 */ /* 0x000fe200078e00ff */
[----:B------:R-:W-:Y:S02]  /*01e0*/  LOP3.LUT R14, R18, R11, RZ, 0x3c, !PT ;  /* 0x0000000b120e7212 */ /* 0x000fe400078e3cff */
[----:B------:R-:W-:-:S03]  /*01f0*/  SHF.R.U32.HI R18, RZ, 0x2, R15 ;  /* 0x00000002ff127819 */ /* 0x000fc6000001160f */
[----:B------:R-:W-:Y:S01]  /*0200*/  IMAD.SHL.U32 R8, R14, 0x10, RZ ;  /* 0x000000100e087824 */ /* 0x000fe200078e00ff */
[----:B------:R-:W-:-:S04]  /*0210*/  LOP3.LUT R18, R18, R15, RZ, 0x3c, !PT ;  /* 0x0000000f12127212 */ /* 0x000fc800078e3cff */
[----:B------:R-:W-:Y:S02]  /*0220*/  LOP3.LUT R13, R19, R13, R8, 0x96, !PT ;  /* 0x0000000d130d7212 */ /* 0x000fe400078e9608 */
[----:B------:R-:W-:Y:S02]  /*0230*/  SHF.L.U32 R8, R18, 0x1, RZ ;  /* 0x0000000112087819 */ /* 0x000fe400000006ff */
[----:B------:R-:W-:Y:S02]  /*0240*/  LOP3.LUT R15, R13, R14, RZ, 0x3c, !PT ;  /* 0x0000000e0d0f7212 */ /* 0x000fe400078e3cff */
[----:B------:R-:W-:-:S03]  /*0250*/  SHF.R.U32.HI R19, RZ, 0x2, R10 ;  /* 0x00000002ff137819 */ /* 0x000fc6000001160a */
[----:B------:R-:W-:Y:S01]  /*0260*/  IMAD.SHL.U32 R13, R15, 0x10, RZ ;  /* 0x000000100f0d7824 */ /* 0x000fe200078e00ff */
[----:B------:R-:W-:Y:S01]  /*0270*/  LOP3.LUT R19, R19, R10, RZ, 0x3c, !PT ;  /* 0x0000000a13137212 */ /* 0x000fe200078e3cff */
[----:B------:R-:W-:Y:S03]  /*0280*/  STG.E.64 desc[UR6][R16.64+0x8], R14 ;  /* 0x0000080e10007986 */ /* 0x000fe6000c101b06 */
[----:B------:R-:W-:Y:S01]  /*0290*/  LOP3.LUT R8, R18, R8, R13, 0x96, !PT ;  /* 0x0000000812087212 */ /* 0x000fe200078e960d */
[----:B------:R-:W-:-:S03]  /*02a0*/  IMAD.SHL.U32 R10, R19, 0x2, RZ ;  /* 0x00000002130a7824 */ /* 0x000fc600078e00ff */
[----:B------:R-:W-:-:S05]  /*02b0*/  LOP3.LUT R20, R8, R15, RZ, 0x3c, !PT ;  /* 0x0000000f08147212 */ /* 0x000fca00078e3cff */
[----:B------:R-:W-:-:S05]  /*02c0*/  IMAD.SHL.U32 R8, R20, 0x10, RZ ;  /* 0x0000001014087824 */ /* 0x000fca00078e00ff */
[----:B------:R-:W-:Y:S01]  /*02d0*/  LOP3.LUT R21, R19, R10, R8, 0x96, !PT ;  /* 0x0000000a13157212 */ /* 0x000fe200078e9608 */
[----:B---3--:R-:W-:-:S03]  /*02e0*/  IMAD.WIDE R10, R9, 0x4, R4 ;  /* 0x00000004090a7825 */ /* 0x008fc600078e0204 */
[----:B------:R-:W-:-:S05]  /*02f0*/  LOP3.LUT R21, R21, R20, RZ, 0x3c, !PT ;  /* 0x0000001415157212 */ /* 0x000fca00078e3cff */
[----:B------:R0:W-:Y:S04]  /*0300*/  STG.E.64 desc[UR6][R16.64+0x10], R20 ;  /* 0x0000101410007986 */ /* 0x0001e8000c101b06 */
[----:B------:R-:W2:Y:S01]  /*0310*/  LDG.E R8, desc[UR6][R10.64] ;  /* 0x000000060a087981 */ /* 0x000ea2000c1e1900 */
[----:B------:R-:W-:Y:S01]  /*0320*/  IMAD.IADD R18, R21, 0x1, R24 ;  /* 0x0000000115127824 */ /* 0x000fe200078e0218 */
[C---:B------:R-:W-:Y:S01]  /*0330*/  IADD3 R13, PT, PT, R12.reuse, 0x10974f, R20 ;  /* 0x0010974f0c0d7810 */ /* 0x040fe20007ffe014 */
[----:B------:R-:W-:Y:S01]  /*0340*/  BSSY.RECONVERGENT B0, `(.L_x_0) ;  /* 0x0000026000007945 */ /* 0x000fe20003800200 */
[----:B------:R-:W-:Y:S01]  /*0350*/  IADD3 R22, PT, PT, R12, 0xb0f8a, R15 ;  /* 0x000b0f8a0c167810 */ /* 0x000fe20007ffe00f */
[----:B------:R-:W-:-:S04]  /*0360*/  IMAD.WIDE.U32 R18, R18, 0x200000, RZ ;  /* 0x0020000012127825 */ /* 0x000fc800078e00ff */
[----:B------:R-:W-:Y:S01]  /*0370*/  IMAD.WIDE.U32 R22, R22, 0x200000, RZ ;  /* 0x0020000016167825 */ /* 0x000fe200078e00ff */
[----:B------:R-:W-:-:S03]  /*0380*/  LOP3.LUT R18, R18, R13, RZ, 0x3c, !PT ;  /* 0x0000000d12127212 */ /* 0x000fc600078e3cff */
[----:B0-----:R-:W-:Y:S01]  /*0390*/  HFMA2 R17, -RZ, RZ, 1.15625, 0 ;  /* 0x3ca00000ff117431 */ /* 0x001fe200000001ff */
[----:B------:R-:W-:Y:S01]  /*03a0*/  IADD3 R13, PT, PT, R12, 0x587c5, R14 ;  /* 0x000587c50c0d7810 */ /* 0x000fe20007ffe00e */
[----:B------:R-:W-:Y:S01]  /*03b0*/  IMAD.MOV.U32 R16, RZ, RZ, 0x0 ;  /* 0x00000000ff107424 */ /* 0x000fe200078e00ff */
[----:B------:R0:W1:Y:S01]  /*03c0*/  I2F.F64.U64 R14, R18 ;  /* 0x00000012000e7312 */ /* 0x0000620000301800 */
[--C-:B------:R-:W-:Y:S01]  /*03d0*/  IMAD.MOV.U32 R21, RZ, RZ, R9.reuse ;  /* 0x000000ffff157224 */ /* 0x100fe200078e0009 */
[----:B------:R-:W-:Y:S01]  /*03e0*/  LOP3.LUT R22, R22, R13, RZ, 0x3c, !PT ;  /* 0x0000000d16167212 */ /* 0x000fe200078e3cff */
[----:B------:R-:W-:-:S05]  /*03f0*/  IMAD.IADD R9, R0, 0x1, R9 ;  /* 0x0000000100097824 */ /* 0x000fca00078e0209 */
[----:B------:R-:W3:Y:S01]  /*0400*/  I2F.F64.U64 R12, R22 ;  /* 0x00000016000c7312 */ /* 0x000ee20000301800 */
[----:B------:R-:W-:Y:S01]  /*0410*/  ISETP.GE.AND P0, PT, R9, UR5, PT ;  /* 0x0000000509007c0c */ /* 0x000fe2000bf06270 */
[----:B0-----:R-:W-:Y:S02]  /*0420*/  IMAD.MOV.U32 R18, RZ, RZ, 0x0 ;  /* 0x00000000ff127424 */ /* 0x001fe400078e00ff */
[----:B------:R-:W-:Y:S01]  /*0430*/  IMAD.MOV.U32 R19, RZ, RZ, 0x3fd80000 ;  /* 0x3fd80000ff137424 */ /* 0x000fe200078e00ff */
[-C--:B-1----:R-:W-:Y:S02]  /*0440*/  DFMA R14, R14, R16.reuse, 5.5511151231257827021e-17 ;  /* 0x3c9000000e0e742b */ /* 0x082fe40000000010 */
[----:B---3--:R-:W-:-:S06]  /*0450*/  DFMA R12, R12, R16, 5.5511151231257827021e-17 ;  /* 0x3c9000000c0c742b */ /* 0x008fcc0000000010 */
[----:B------:R-:W-:-:S08]  /*0460*/  DMUL R14, R14, R14 ;  /* 0x0000000e0e0e7228 */ /* 0x000fd00000000000 */
[----:B------:R-:W-:-:S06]  /*0470*/  DFMA R12, R12, R12, R14 ;  /* 0x0000000c0c0c722b */ /* 0x000fcc000000000e */
[----:B------:R-:W0:Y:S04]  /*0480*/  MUFU.RSQ64H R15, R13 ;  /* 0x0000000d000f7308 */ /* 0x000e280000001c00 */
[----:B------:R-:W-:-:S05]  /*0490*/  VIADD R14, R13, 0xfcb00000 ;  /* 0xfcb000000d0e7836 */ /* 0x000fca0000000000 */
[----:B------:R-:W-:Y:S01]  /*04a0*/  ISETP.GE.U32.AND P1, PT, R14, 0x7ca00000, PT ;  /* 0x7ca000000e00780c */ /* 0x000fe20003f26070 */
[----:B0-----:R-:W-:-:S08]  /*04b0*/  DMUL R16, R14, R14 ;  /* 0x0000000e0e107228 */ /* 0x001fd00000000000 */
[----:B------:R-:W-:-:S08]  /*04c0*/  DFMA R16, R12, -R16, 1 ;  /* 0x3ff000000c10742b */ /* 0x000fd00000000810 */
[----:B------:R-:W-:Y:S02]  /*04d0*/  DFMA R18, R16, R18, 0.5 ;  /* 0x3fe000001012742b */ /* 0x000fe40000000012 */
[----:B------:R-:W-:-:S08]  /*04e0*/  DMUL R16, R14, R16 ;  /* 0x000000100e107228 */ /* 0x000fd00000000000 */
[----:B------:R-:W-:-:S08]  /*04f0*/  DFMA R18, R18, R16, R14 ;  /* 0x000000101212722b */ /* 0x000fd0000000000e */
[----:B------:R-:W-:Y:S02]  /*0500*/  DMUL R16, R12, R18 ;  /* 0x000000120c107228 */ /* 0x000fe40000000000 */
[----:B------:R-:W-:Y:S01]  /*0510*/  VIADD R27, R19, 0xfff00000 ;  /* 0xfff00000131b7836 */ /* 0x000fe20000000000 */
[----:B------:R-:W-:-:S05]  /*0520*/  MOV R26, R18 ;  /* 0x00000012001a7202 */ /* 0x000fca0000000f00 */
[----:B------:R-:W-:-:S08]  /*0530*/  DFMA R22, R16, -R16, R12 ;  /* 0x800000101016722b */ /* 0x000fd0000000000c */
[----:B------:R-:W-:Y:S01]  /*0540*/  DFMA R24, R22, R26, R16 ;  /* 0x0000001a1618722b */ /* 0x000fe20000000010 */
[----:B--2---:R-:W-:-:S05]  /*0550*/  IADD3 R29, PT, PT, R8, 0x1, RZ ;  /* 0x00000001081d7810 */ /* 0x004fca0007ffe0ff */
[----:B------:R0:W-:Y:S01]  /*0560*/  STG.E desc[UR6][R10.64], R29 ;  /* 0x0000001d0a007986 */ /* 0x0001e2000c101906 */
[----:B------:R-:W-:Y:S05]  /*0570*/  @!P1 BRA `(.L_x_1) ;  /* 0x0000000000089947 */ /* 0x000fea0003800000 */
[----:B------:R-:W-:-:S07]  /*0580*/  MOV R8, 0x5a0 ;  /* 0x000005a000087802 */ /* 0x000fce0000000f00 */
[----:B0-----:R-:W-:Y:S05]  /*0590*/  CALL.REL.NOINC `($__internal_0_$__cuda_sm20_dsqrt_rn_f64_mediumpath_v1) ;  /* 0x00000000002c7944 */ /* 0x001fea0003c00000 */
.L_x_1:
[----:B------:R-:W-:Y:S05]  /*05a0*/  BSYNC.RECONVERGENT B0 ;  /* 0x0000000000007941 */ /* 0x000fea0003800200 */
.L_x_0:
[----:B------:R-:W-:Y:S01]  /*05b0*/  DSETP.GTU.AND P1, PT, R24, 1, PT ;  /* 0x3ff000001800742a */ /* 0x000fe20003f2c000 */
[----:B------:R-:W-:-:S13]  /*05c0*/  BSSY.RECONVERGENT B0, `(.L_x_2) ;  /* 0x0000006000007945 */ /* 0x000fda0003800200 */
[----:B------:R-:W-:Y:S05]  /*05d0*/  @P1 BRA `(.L_x_3) ;  /* 0x0000000000101947 */ /* 0x000fea0003800000 */
[----:B0-----:R-:W-:-:S05]  /*05e0*/  IMAD.WIDE R10, R21, 0x4, R6 ;  /* 0x00000004150a7825 */ /* 0x001fca00078e0206 */
[----:B------:R-:W2:Y:S02]  /*05f0*/  LDG.E R8, desc[UR6][R10.64] ;  /* 0x000000060a087981 */ /* 0x000ea4000c1e1900 */
[----:B--2---:R-:W-:-:S05]  /*0600*/  VIADD R13, R8, 0x1 ;  /* 0x00000001080d7836 */ /* 0x004fca0000000000 */
[----:B------:R1:W-:Y:S02]  /*0610*/  STG.E desc[UR6][R10.64], R13 ;  /* 0x0000000d0a007986 */ /* 0x0003e4000c101906 */
.L_x_3:
[----:B------:R-:W-:Y:S05]  /*0620*/  BSYNC.RECONVERGENT B0 ;  /* 0x0000000000007941 */ /* 0x000fea0003800200 */
.L_x_2:
[----:B------:R-:W-:Y:S05]  /*0630*/  @!P0 BRA `(.L_x_4) ;  /* 0xfffffff800ac8947 */ /* 0x000fea000383ffff */
[----:B------:R-:W-:Y:S05]  /*0640*/  EXIT ;  /* 0x000000000000794d */ /* 0x000fea0003800000 */
        .weak           $__internal_0_$__cuda_sm20_dsqrt_rn_f64_mediumpath_v1
        .type           $__internal_0_$__cuda_sm20_dsqrt_rn_f64_mediumpath_v1,@function
        .size           $__internal_0_$__cuda_sm20_dsqrt_rn_f64_mediumpath_v1,(.L_x_48 - $__internal_0_$__cuda_sm20_dsqrt_rn_f64_mediumpath_v1)
$__internal_0_$__cuda_sm20_dsqrt_rn_f64_mediumpath_v1:
[----:B------:R-:W-:Y:S01]  /*0650*/  ISETP.GE.U32.AND P1, PT, R14, -0x3400000, PT ;  /* 0xfcc000000e00780c */ /* 0x000fe20003f26070 */
[----:B------:R-:W-:Y:S01]  /*0660*/  BSSY.RECONVERGENT B1, `(.L_x_5) ;  /* 0x0000028000017945 */ /* 0x000fe20003800200 */
[----:B------:R-:W-:Y:S01]  /*0670*/  IMAD.MOV.U32 R10, RZ, RZ, R12 ;  /* 0x000000ffff0a7224 */ /* 0x000fe200078e000c */
[----:B------:R-:W-:Y:S01]  /*0680*/  MOV R11, R13 ;  /* 0x0000000d000b7202 */ /* 0x000fe20000000f00 */
[----:B------:R-:W-:Y:S02]  /*0690*/  IMAD.MOV.U32 R19, RZ, RZ, R27 ;  /* 0x000000ffff137224 */ /* 0x000fe400078e001b */
[----:B------:R-:W-:Y:S02]  /*06a0*/  IMAD.MOV.U32 R12, RZ, RZ, R22 ;  /* 0x000000ffff0c7224 */ /* 0x000fe400078e0016 */
[----:B------:R-:W-:-:S05]  /*06b0*/  IMAD.MOV.U32 R13, RZ, RZ, R23 ;  /* 0x000000ffff0d7224 */ /* 0x000fca00078e0017 */
[----:B------:R-:W-:Y:S05]  /*06c0*/  @!P1 BRA `(.L_x_6) ;  /* 0x0000000000209947 */ /* 0x000fea0003800000 */
[----:B------:R-:W-:-:S10]  /*06d0*/  DFMA.RM R12, R12, R18, R16 ;  /* 0x000000120c0c722b */ /* 0x000fd40000004010 */
[----:B------:R-:W-:-:S05]  /*06e0*/  IADD3 R14, P1, PT, R12, 0x1, RZ ;  /* 0x000000010c0e7810 */ /* 0x000fca0007f3e0ff */
[----:B------:R-:W-:-:S06]  /*06f0*/  IMAD.X R15, RZ, RZ, R13, P1 ;  /* 0x000000ffff0f7224 */ /* 0x000fcc00008e060d */
[----:B------:R-:W-:-:S08]  /*0700*/  DFMA.RP R10, -R12, R14, R10 ;  /* 0x0000000e0c0a722b */ /* 0x000fd0000000810a */
[----:B------:R-:W-:-:S06]  /*0710*/  DSETP.GT.AND P1, PT, R10, RZ, PT ;  /* 0x000000ff0a00722a */ /* 0x000fcc0003f24000 */
[----:B------:R-:W-:Y:S02]  /*0720*/  FSEL R12, R14, R12, P1 ;  /* 0x0000000c0e0c7208 */ /* 0x000fe40000800000 */
[----:B------:R-:W-:Y:S01]  /*0730*/  FSEL R13, R15, R13, P1 ;  /* 0x0000000d0f0d7208 */ /* 0x000fe20000800000 */
[----:B------:R-:W-:Y:S06]  /*0740*/  BRA `(.L_x_7) ;  /* 0x0000000000647947 */ /* 0x000fec0003800000 */
.L_x_6:
[----:B------:R-:W-:-:S14]  /*0750*/  DSETP.NE.AND P1, PT, R10, RZ, PT ;  /* 0x000000ff0a00722a */ /* 0x000fdc0003f25000 */
[----:B------:R-:W-:Y:S05]  /*0760*/  @!P1 BRA `(.L_x_8) ;  /* 0x0000000000589947 */ /* 0x000fea0003800000 */
[----:B------:R-:W-:-:S13]  /*0770*/  ISETP.GE.AND P1, PT, R11, RZ, PT ;  /* 0x000000ff0b00720c */ /* 0x000fda0003f26270 */
[----:B------:R-:W-:Y:S01]  /*0780*/  @!P1 MOV R12, 0x0 ;  /* 0x00000000000c9802 */ /* 0x000fe20000000f00 */
[----:B------:R-:W-:Y:S01]  /*0790*/  @!P1 IMAD.MOV.U32 R13, RZ, RZ, -0x80000 ;  /* 0xfff80000ff0d9424 */ /* 0x000fe200078e00ff */
[----:B------:R-:W-:Y:S06]  /*07a0*/  @!P1 BRA `(.L_x_7) ;  /* 0x00000000004c9947 */ /* 0x000fec0003800000 */
[----:B------:R-:W-:-:S13]  /*07b0*/  ISETP.GT.AND P1, PT, R11, 0x7fefffff, PT ;  /* 0x7fefffff0b00780c */ /* 0x000fda0003f24270 */
[----:B------:R-:W-:Y:S05]  /*07c0*/  @P1 BRA `(.L_x_8) ;  /* 0x0000000000401947 */ /* 0x000fea0003800000 */
[----:B------:R-:W-:Y:S01]  /*07d0*/  DMUL R10, R10, 8.11296384146066816958e+31 ;  /* 0x469000000a0a7828 */ /* 0x000fe20000000000 */
[----:B------:R-:W-:Y:S01]  /*07e0*/  IMAD.MOV.U32 R12, RZ, RZ, RZ ;  /* 0x000000ffff0c7224 */ /* 0x000fe200078e00ff */
[----:B------:R-:W-:Y:S01]  /*07f0*/  MOV R17, 0x3fd80000 ;  /* 0x3fd8000000117802 */ /* 0x000fe20000000f00 */
[----:B------:R-:W-:-:S03]  /*0800*/  IMAD.MOV.U32 R16, RZ, RZ, 0x0 ;  /* 0x00000000ff107424 */ /* 0x000fc600078e00ff */
[----:B------:R-:W0:Y:S02]  /*0810*/  MUFU.RSQ64H R13, R11 ;  /* 0x0000000b000d7308 */ /* 0x000e240000001c00 */
[----:B0-----:R-:W-:-:S08]  /*0820*/  DMUL R14, R12, R12 ;  /* 0x0000000c0c0e7228 */ /* 0x001fd00000000000 */
[----:B------:R-:W-:-:S08]  /*0830*/  DFMA R14, R10, -R14, 1 ;  /* 0x3ff000000a0e742b */ /* 0x000fd0000000080e */
[----:B------:R-:W-:Y:S02]  /*0840*/  DFMA R16, R14, R16, 0.5 ;  /* 0x3fe000000e10742b */ /* 0x000fe40000000010 */
[----:B------:R-:W-:-:S08]  /*0850*/  DMUL R14, R12, R14 ;  /* 0x0000000e0c0e7228 */ /* 0x000fd00000000000 */
[----:B------:R-:W-:-:S08]  /*0860*/  DFMA R14, R16, R14, R12 ;  /* 0x0000000e100e722b */ /* 0x000fd0000000000c */
[----:B------:R-:W-:Y:S02]  /*0870*/  DMUL R12, R10, R14 ;  /* 0x0000000e0a0c7228 */ /* 0x000fe40000000000 */
[----:B------:R-:W-:-:S06]  /*0880*/  VIADD R15, R15, 0xfff00000 ;  /* 0xfff000000f0f7836 */ /* 0x000fcc0000000000 */
[----:B------:R-:W-:-:S08]  /*0890*/  DFMA R16, R12, -R12, R10 ;  /* 0x8000000c0c10722b */ /* 0x000fd0000000000a */
[----:B------:R-:W-:-:S10]  /*08a0*/  DFMA R12, R14, R16, R12 ;  /* 0x000000100e0c722b */ /* 0x000fd4000000000c */
[----:B------:R-:W-:Y:S01]  /*08b0*/  VIADD R13, R13, 0xfcb00000 ;  /* 0xfcb000000d0d7836 */ /* 0x000fe20000000000 */
[----:B------:R-:W-:Y:S06]  /*08c0*/  BRA `(.L_x_7) ;  /* 0x0000000000047947 */ /* 0x000fec0003800000 */
.L_x_8:
[----:B------:R-:W-:-:S11]  /*08d0*/  DADD R12, R10, R10 ;  /* 0x000000000a0c7229 */ /* 0x000fd6000000000a */
.L_x_7:
[----:B------:R-:W-:Y:S05]  /*08e0*/  BSYNC.RECONVERGENT B1 ;  /* 0x0000000000017941 */ /* 0x000fea0003800200 */
.L_x_5:
[----:B------:R-:W-:Y:S01]  /*08f0*/  IMAD.MOV.U32 R10, RZ, RZ, R8 ;  /* 0x000000ffff0a7224 */ /* 0x000fe200078e0008 */
[----:B------:R-:W-:Y:S01]  /*0900*/  MOV R25, R13 ;  /* 0x0000000d00197202 */ /* 0x000fe20000000f00 */
[----:B------:R-:W-:Y:S02]  /*0910*/  IMAD.MOV.U32 R11, RZ, RZ, 0x0 ;  /* 0x00000000ff0b7424 */ /* 0x000fe400078e00ff */
[----:B------:R-:W-:Y:S02]  /*0920*/  IMAD.MOV.U32 R24, RZ, RZ, R12 ;  /* 0x000000ffff187224 */ /* 0x000fe400078e000c */
[----:B------:R-:W-:Y:S05]  /*0930*/  RET.REL.NODEC R10 `(_Z18monteThreadsBlocksiP17curandStateXORWOWPiS1_) ;  /* 0xfffffff40ab07950 */ /* 0x000fea0003c3ffff */
.L_x_9:
[----:B------:R-:W-:-:S00]  /*0940*/  BRA `(.L_x_9) ;  /* 0xfffffffc00fc7947 */ /* 0x000fc0000383ffff */
[----:B------:R-:W-:-:S00]  /*0950*/  NOP ;  /* 0x0000000000007918 */ /* 0x000fc00000000000 */
        /* <DEDUP_REMOVED lines=10> */
.L_x_48:


//--------------------- .text._Z23init_monteThreadsBlocksPiS_ --------------------------
	.section	.text._Z23init_monteThreadsBlocksPiS_,"ax",@progbits
	.align	128
        .global         _Z23init_monteThreadsBlocksPiS_
        .type           _Z23init_monteThreadsBlocksPiS_,@function
        .size           _Z23init_monteThreadsBlocksPiS_,(.L_x_52 - _Z23init_monteThreadsBlocksPiS_)
        .other          _Z23init_monteThreadsBlocksPiS_,@"STO_CUDA_ENTRY STV_DEFAULT"
_Z23init_monteThreadsBlocksPiS_:
.text._Z23init_monteThreadsBlocksPiS_:
[----:B------:R-:W-:Y:S01]  /*0000*/  LDC R1, c[0x0][0x37c] ;  /* 0x0000df00ff017b82 */ /* 0x000fe20000000800 */
[----:B------:R-:W0:Y:S07]  /*0010*/  S2R R0, SR_TID.X ;  /* 0x0000000000007919 */ /* 0x000e2e0000002100 */
[----:B------:R-:W0:Y:S01]  /*0020*/  S2UR UR6, SR_CTAID.X ;  /* 0x00000000000679c3 */ /* 0x000e220000002500 */
[----:B------:R-:W1:Y:S07]  /*0030*/  LDCU.64 UR4, c[0x0][0x358] ;  /* 0x00006b00ff0477ac */ /* 0x000e6e0008000a00 */
[----:B------:R-:W0:Y:S08]  /*0040*/  LDC R7, c[0x0][0x360] ;  /* 0x0000d800ff077b82 */ /* 0x000e300000000800 */
[----:B------:R-:W2:Y:S08]  /*0050*/  LDC.64 R2, c[0x0][0x380] ;  /* 0x0000e000ff027b82 */ /* 0x000eb00000000a00 */
[----:B------:R-:W3:Y:S01]  /*0060*/  LDC.64 R4, c[0x0][0x388] ;  /* 0x0000e200ff047b82 */ /* 0x000ee20000000a00 */
[----:B0-----:R-:W-:-:S04]  /*0070*/  IMAD R7, R7, UR6, R0 ;  /* 0x0000000607077c24 */ /* 0x001fc8000f8e0200 */
[----:B--2---:R-:W-:-:S05]  /*0080*/  IMAD.WIDE R2, R7, 0x4, R2 ;  /* 0x0000000407027825 */ /* 0x004fca00078e0202 */
[----:B-1----:R-:W-:Y:S01]  /*0090*/  STG.E desc[UR4][R2.64], RZ ;  /* 0x000000ff02007986 */ /* 0x002fe2000c101904 */
[----:B---3--:R-:W-:-:S05]  /*00a0*/  IMAD.WIDE R4, R7, 0x4, R4 ;  /* 0x0000000407047825 */ /* 0x008fca00078e0204 */
[----:B------:R-:W-:Y:S01]  /*00b0*/  STG.E desc[UR4][R4.64], RZ ;  /* 0x000000ff04007986 */ /* 0x000fe2000c101904 */
[----:B------:R-:W-:Y:S05]  /*00c0*/  EXIT ;  /* 0x000000000000794d */ /* 0x000fea0003800000 */
.L_x_10:
        /* <DEDUP_REMOVED lines=11> */
.L_x_52:


//--------------------- .text._Z26init_random_threads_blocksiP17curandStateXORWOW --------------------------
	.section	.text._Z26init_random_threads_blocksiP17curandStateXORWOW,"ax",@progbits
	.align	128
        .global         _Z26init_random_threads_blocksiP17curandStateXORWOW
        .type           _Z26init_random_threads_blocksiP17curandStateXORWOW,@function
        .size           _Z26init_random_threads_blocksiP17curandStateXORWOW,(.L_x_53 - _Z26init_random_threads_blocksiP17curandStateXORWOW)
        .other          _Z26init_random_threads_blocksiP17curandStateXORWOW,@"STO_CUDA_ENTRY STV_DEFAULT"
_Z26init_random_threads_blocksiP17curandStateXORWOW:
.text._Z26init_random_threads_blocksiP17curandStateXORWOW:
[----:B------:R-:W-:Y:S01]  /*0000*/  LDC R1, c[0x0][0x37c] ;  /* 0x0000df00ff017b82 */ /* 0x000fe20000000800 */
[----:B------:R-:W0:Y:S07]  /*0010*/  S2R R2, SR_TID.X ;  /* 0x0000000000027919 */ /* 0x000e2e0000002100 */
[----:B------:R-:W1:Y:S01]  /*0020*/  LDC R3, c[0x0][0x380] ;  /* 0x0000e000ff037b82 */ /* 0x000e620000000800 */
[----:B------:R-:W2:Y:S01]  /*0030*/  LDCU.64 UR4, c[0x0][0x358] ;  /* 0x00006b00ff0477ac */ /* 0x000ea20008000a00 */
[----:B------:R-:W-:Y:S06]  /*0040*/  BSSY.RECONVERGENT B0, `(.L_x_11) ;  /* 0x00000e6000007945 */ /* 0x000fec0003800200 */
[----:B------:R-:W0:Y:S08]  /*0050*/  S2UR UR6, SR_CTAID.X ;  /* 0x00000000000679c3 */ /* 0x000e300000002500 */
[----:B------:R-:W0:Y:S08]  /*0060*/  LDC R13, c[0x0][0x360] ;  /* 0x0000d800ff0d7b82 */ /* 0x000e300000000800 */
[----:B------:R-:W3:Y:S01]  /*0070*/  LDC.64 R6, c[0x0][0x388] ;  /* 0x0000e200ff067b82 */ /* 0x000ee20000000a00 */
[----:B-1----:R-:W-:-:S02]  /*0080*/  LOP3.LUT R0, R3, 0xaad26b49, RZ, 0x3c, !PT ;  /* 0xaad26b4903007812 */ /* 0x002fc400078e3cff */
[----:B------:R-:W-:Y:S01]  /*0090*/  ISETP.GT.AND P0, PT, R3, -0x1, PT ;  /* 0xffffffff0300780c */ /* 0x000fe20003f04270 */
[----:B------:R-:W-:Y:S02]  /*00a0*/  IMAD.MOV.U32 R3, RZ, RZ, -0x266e14b1 ;  /* 0xd991eb4fff037424 */ /* 0x000fe400078e00ff */
[----:B------:R-:W-:-:S03]  /*00b0*/  IMAD R0, R0, 0x4182bed5, RZ ;  /* 0x4182bed500007824 */ /* 0x000fc600078e02ff */
[----:B------:R-:W-:Y:S01]  /*00c0*/  SEL R3, R3, 0x8bf16996, P0 ;  /* 0x8bf1699603037807 */ /* 0x000fe20000000000 */
[C---:B------:R-:W-:Y:S01]  /*00d0*/  VIADD R5, R0.reuse, 0x75bcd15 ;  /* 0x075bcd1500057836 */ /* 0x040fe20000000000 */
[C---:B------:R-:W-:Y:S01]  /*00e0*/  LOP3.LUT R8, R0.reuse, 0x159a55e5, RZ, 0x3c, !PT ;  /* 0x159a55e500087812 */ /* 0x040fe200078e3cff */
[----:B------:R-:W-:Y:S01]  /*00f0*/  VIADD R11, R0, 0x583f19 ;  /* 0x00583f19000b7836 */ /* 0x000fe20000000000 */
[C---:B------:R-:W-:Y:S01]  /*0100*/  IADD3 R4, PT, PT, R3.reuse, 0x64f0c9, R0 ;  /* 0x0064f0c903047810 */ /* 0x040fe20007ffe000 */
[C---:B------:R-:W-:Y:S01]  /*0110*/  VIADD R9, R3.reuse, 0x1f123bb5 ;  /* 0x1f123bb503097836 */ /* 0x040fe20000000000 */
[----:B------:R-:W-:Y:S01]  /*0120*/  LOP3.LUT R10, R3, 0x5491333, RZ, 0x3c, !PT ;  /* 0x05491333030a7812 */ /* 0x000fe200078e3cff */
[----:B0-----:R-:W-:-:S05]  /*0130*/  IMAD R13, R13, UR6, R2 ;  /* 0x000000060d0d7c24 */ /* 0x001fca000f8e0202 */
[C---:B------:R-:W-:Y:S01]  /*0140*/  ISETP.NE.AND P0, PT, R13.reuse, RZ, PT ;  /* 0x000000ff0d00720c */ /* 0x040fe20003f05270 */
[----:B---3--:R-:W-:-:S05]  /*0150*/  IMAD.WIDE R6, R13, 0x30, R6 ;  /* 0x000000300d067825 */ /* 0x008fca00078e0206 */
[----:B--2---:R0:W-:Y:S04]  /*0160*/  STG.E.64 desc[UR4][R6.64], R4 ;  /* 0x0000000406007986 */ /* 0x0041e8000c101b04 */
[----:B------:R0:W-:Y:S04]  /*0170*/  STG.E.64 desc[UR4][R6.64+0x8], R8 ;  /* 0x0000080806007986 */ /* 0x0001e8000c101b04 */
[----:B------:R0:W-:Y:S01]  /*0180*/  STG.E.64 desc[UR4][R6.64+0x10], R10 ;  /* 0x0000100a06007986 */ /* 0x0001e2000c101b04 */
[----:B------:R-:W-:Y:S05]  /*0190*/  @!P0 BRA `(.L_x_12) ;  /* 0x0000000c00408947 */ /* 0x000fea0003800000 */
[----:B------:R-:W-:Y:S01]  /*01a0*/  SHF.R.S32.HI R0, RZ, 0x1f, R13 ;  /* 0x0000001fff007819 */ /* 0x000fe2000001140d */
[----:B------:R-:W-:-:S07]  /*01b0*/  IMAD.MOV.U32 R12, RZ, RZ, RZ ;  /* 0x000000ffff0c7224 */ /* 0x000fce00078e00ff */
.L_x_18:
[----:B-1----:R-:W-:Y:S01]  /*01c0*/  LOP3.LUT R2, R13, 0x3, RZ, 0xc0, !PT ;  /* 0x000000030d027812 */ /* 0x002fe200078ec0ff */
[----:B------:R-:W-:Y:S03]  /*01d0*/  BSSY.RECONVERGENT B1, `(.L_x_13) ;  /* 0x00000c6000017945 */ /* 0x000fe60003800200 */
[----:B------:R-:W-:-:S04]  /*01e0*/  ISETP.NE.U32.AND P0, PT, R2, RZ, PT ;  /* 0x000000ff0200720c */ /* 0x000fc80003f05070 */
[----:B------:R-:W-:-:S13]  /*01f0*/  ISETP.NE.AND.EX P0, PT, RZ, RZ, PT, P0 ;  /* 0x000000ffff00720c */ /* 0x000fda0003f05300 */
[----:B------:R-:W-:Y:S05]  /*0200*/  @!P0 BRA `(.L_x_14) ;  /* 0x0000000c00088947 */ /* 0x000fea0003800000 */
[----:B0-----:R-:W0:Y:S01]  /*0210*/  LDC.64 R8, c[0x4][RZ] ;  /* 0x01000000ff087b82 */ /* 0x001e220000000a00 */
[----:B------:R-:W-:Y:S02]  /*0220*/  IMAD.MOV.U32 R14, RZ, RZ, RZ ;  /* 0x000000ffff0e7224 */ /* 0x000fe400078e00ff */
[----:B0-----:R-:W-:-:S07]  /*0230*/  IMAD.WIDE.U32 R8, R12, 0xc80, R8 ;  /* 0x00000c800c087825 */ /* 0x001fce00078e0008 */
.L_x_17:
[----:B-1----:R-:W-:Y:S01]  /*0240*/  IMAD.MOV.U32 R15, RZ, RZ, RZ ;  /* 0x000000ffff0f7224 */ /* 0x002fe200078e00ff */
[----:B------:R-:W-:Y:S01]  /*0250*/  CS2R R2, SRZ ;  /* 0x0000000000027805 */ /* 0x000fe2000001ff00 */
[----:B------:R-:W-:Y:S01]  /*0260*/  IMAD.MOV.U32 R17, RZ, RZ, RZ ;  /* 0x000000ffff117224 */ /* 0x000fe200078e00ff */
[----:B------:R-:W-:-:S07]  /*0270*/  CS2R R4, SRZ ;  /* 0x0000000000047805 */ /* 0x000fce000001ff00 */
.L_x_16:
[----:B------:R-:W-:-:S05]  /*0280*/  IMAD.WIDE.U32 R10, R17, 0x4, R6 ;  /* 0x00000004110a7825 */ /* 0x000fca00078e0006 */
[----:B------:R0:W5:Y:S01]  /*0290*/  LDG.E R16, desc[UR4][R10.64+0x4] ;  /* 0x000004040a107981 */ /* 0x000162000c1e1900 */
[----:B------:R-:W-:-:S07]  /*02a0*/  IMAD.MOV.U32 R19, RZ, RZ, RZ ;  /* 0x000000ffff137224 */ /* 0x000fce00078e00ff */
.L_x_15:
[----:B-----5:R-:W-:Y:S01]  /*02b0*/  SHF.R.U32.HI R24, RZ, R19, R16 ;  /* 0x00000013ff187219 */ /* 0x020fe20000011610 */
[----:B0-----:R-:W-:-:S03]  /*02c0*/  IMAD.SHL.U32 R10, R17, 0x20, RZ ;  /* 0x00000020110a7824 */ /* 0x001fc600078e00ff */
[----:B------:R-:W-:Y:S01]  /*02d0*/  LOP3.LUT R11, R24, 0x1, RZ, 0xc0, !PT ;  /* 0x00000001180b7812 */ /* 0x000fe200078ec0ff */
[----:B------:R-:W-:-:S03]  /*02e0*/  IMAD.IADD R10, R10, 0x1, R19 ;  /* 0x000000010a0a7824 */ /* 0x000fc600078e0213 */
[----:B------:R-:W-:Y:S01]  /*02f0*/  ISETP.NE.U32.AND P0, PT, R11, 0x1, PT ;  /* 0x000000010b00780c */ /* 0x000fe20003f05070 */
[----:B------:R-:W-:-:S03]  /*0300*/  IMAD R11, R10, 0x5, RZ ;  /* 0x000000050a0b7824 */ /* 0x000fc600078e02ff */
[----:B------:R-:W-:Y:S01]  /*0310*/  R2P PR, R24, 0x7e ;  /* 0x0000007e18007804 */ /* 0x000fe20000000000 */
[----:B------:R-:W-:-:S08]  /*0320*/  IMAD.WIDE.U32 R10, R11, 0x4, R8 ;  /* 0x000000040b0a7825 */ /* 0x000fd000078e0008 */
[----:B------:R-:W2:Y:S04]  /*0330*/  @!P0 LDG.E R18, desc[UR4][R10.64] ;  /* 0x000000040a128981 */ /* 0x000ea8000c1e1900 */
[----:B------:R-:W3:Y:S04]  /*0340*/  @!P0 LDG.E R20, desc[UR4][R10.64+0x10] ;  /* 0x000010040a148981 */ /* 0x000ee8000c1e1900 */
[----:B------:R-:W4:Y:S04]  /*0350*/  @P1 LDG.E R22, desc[UR4][R10.64+0x14] ;  /* 0x000014040a161981 */ /* 0x000f28000c1e1900 */
[----:B------:R-:W4:Y:S04]  /*0360*/  @P2 LDG.E R26, desc[UR4][R10.64+0x28] ;  /* 0x000028040a1a2981 */ /* 0x000f28000c1e1900 */
[----:B------:R-:W4:Y:S04]  /*0370*/  @!P0 LDG.E R21, desc[UR4][R10.64+0x4] ;  /* 0x000004040a158981 */ /* 0x000f28000c1e1900 */
[----:B------:R-:W4:Y:S04]  /*0380*/  @!P0 LDG.E R23, desc[UR4][R10.64+0xc] ;  /* 0x00000c040a178981 */ /* 0x000f28000c1e1900 */
[----:B------:R-:W4:Y:S04]  /*0390*/  @P1 LDG.E R25, desc[UR4][R10.64+0x18] ;  /* 0x000018040a191981 */ /* 0x000f28000c1e1900 */
[----:B------:R-:W4:Y:S04]  /*03a0*/  @P3 LDG.E R28, desc[UR4][R10.64+0x3c] ;  /* 0x00003c040a1c3981 */ /* 0x000f28000c1e1900 */
[----:B------:R-:W4:Y:S01]  /*03b0*/  @P6 LDG.E R27, desc[UR4][R10.64+0x7c] ;  /* 0x00007c040a1b6981 */ /* 0x000f22000c1e1900 */
[----:B--2---:R-:W-:-:S03]  /*03c0*/  @!P0 LOP3.LUT R15, R15, R18, RZ, 0x3c, !PT ;  /* 0x000000120f0f8212 */ /* 0x004fc600078e3cff */
[----:B------:R-:W2:Y:S01]  /*03d0*/  @!P0 LDG.E R18, desc[UR4][R10.64+0x8] ;  /* 0x000008040a128981 */ /* 0x000ea2000c1e1900 */
[----:B---3--:R-:W-:-:S03]  /*03e0*/  @!P0 LOP3.LUT R3, R3, R20, RZ, 0x3c, !PT ;  /* 0x0000001403038212 */ /* 0x008fc600078e3cff */
[----:B------:R-:W3:Y:S01]  /*03f0*/  @P1 LDG.E R20, desc[UR4][R10.64+0x24] ;  /* 0x000024040a141981 */ /* 0x000ee2000c1e1900 */
[----:B----4-:R-:W-:-:S03]  /*0400*/  @P1 LOP3.LUT R15, R15, R22, RZ, 0x3c, !PT ;  /* 0x000000160f0f1212 */ /* 0x010fc600078e3cff */
[----:B------:R-:W4:Y:S01]  /*0410*/  @P2 LDG.E R22, desc[UR4][R10.64+0x38] ;  /* 0x000038040a162981 */ /* 0x000f22000c1e1900 */
[----:B------:R-:W-:-:S03]  /*0420*/  @P2 LOP3.LUT R15, R15, R26, RZ, 0x3c, !PT ;  /* 0x0000001a0f0f2212 */ /* 0x000fc600078e3cff */
[----:B------:R-:W4:Y:S01]  /*0430*/  @P4 LDG.E R26, desc[UR4][R10.64+0x50] ;  /* 0x000050040a1a4981 */ /* 0x000f22000c1e1900 */
[----:B------:R-:W-:-:S03]  /*0440*/  @!P0 LOP3.LUT R4, R4, R21, RZ, 0x3c, !PT ;  /* 0x0000001504048212 */ /* 0x000fc600078e3cff */
[----:B------:R-:W4:Y:S01]  /*0450*/  @P1 LDG.E R21, desc[UR4][R10.64+0x20] ;  /* 0x000020040a151981 */ /* 0x000f22000c1e1900 */
[----:B------:R-:W-:-:S03]  /*0460*/  @!P0 LOP3.LUT R2, R2, R23, RZ, 0x3c, !PT ;  /* 0x0000001702028212 */ /* 0x000fc600078e3cff */
[----:B------:R-:W4:Y:S01]  /*0470*/  @P2 LDG.E R23, desc[UR4][R10.64+0x2c] ;  /* 0x00002c040a172981 */ /* 0x000f22000c1e1900 */
[----:B------:R-:W-:-:S03]  /*0480*/  @P1 LOP3.LUT R4, R4, R25, RZ, 0x3c, !PT ;  /* 0x0000001904041212 */ /* 0x000fc600078e3cff */
[----:B------:R-:W4:Y:S01]  /*0490*/  @P2 LDG.E R25, desc[UR4][R10.64+0x34] ;  /* 0x000034040a192981 */ /* 0x000f22000c1e1900 */
[----:B--2---:R-:W-:-:S03]  /*04a0*/  @!P0 LOP3.LUT R5, R5, R18, RZ, 0x3c, !PT ;  /* 0x0000001205058212 */ /* 0x004fc600078e3cff */
[----:B------:R-:W2:Y:S01]  /*04b0*/  @P1 LDG.E R18, desc[UR4][R10.64+0x1c] ;  /* 0x00001c040a121981 */ /* 0x000ea2000c1e1900 */
[----:B---3--:R-:W-:-:S03]  /*04c0*/  @P1 LOP3.LUT R3, R3, R20, RZ, 0x3c, !PT ;  /* 0x0000001403031212 */ /* 0x008fc600078e3cff */
[----:B------:R-:W3:Y:S01]  /*04d0*/  @P2 LDG.E R20, desc[UR4][R10.64+0x30] ;  /* 0x000030040a142981 */ /* 0x000ee2000c1e1900 */
[----:B----4-:R-:W-:-:S03]  /*04e0*/  @P2 LOP3.LUT R3, R3, R22, RZ, 0x3c, !PT ;  /* 0x0000001603032212 */ /* 0x010fc600078e3cff */
[----:B------:R-:W4:Y:S01]  /*04f0*/  @P3 LDG.E R22, desc[UR4][R10.64+0x4c] ;  /* 0x00004c040a163981 */ /* 0x000f22000c1e1900 */
[----:B------:R-:W-:-:S04]  /*0500*/  @P3 LOP3.LUT R15, R15, R28, RZ, 0x3c, !PT ;  /* 0x0000001c0f0f3212 */ /* 0x000fc800078e3cff */
[----:B------:R-:W-:Y:S02]  /*0510*/  @P4 LOP3.LUT R15, R15, R26, RZ, 0x3c, !PT ;  /* 0x0000001a0f0f4212 */ /* 0x000fe400078e3cff */
[----:B------:R-:W-:Y:S01]  /*0520*/  @P1 LOP3.LUT R2, R2, R21, RZ, 0x3c, !PT ;  /* 0x0000001502021212 */ /* 0x000fe200078e3cff */
[----:B------:R-:W4:Y:S04]  /*0530*/  @P5 LDG.E R26, desc[UR4][R10.64+0x64] ;  /* 0x000064040a1a5981 */ /* 0x000f28000c1e1900 */
[----:B------:R-:W4:Y:S01]  /*0540*/  @P3 LDG.E R21, desc[UR4][R10.64+0x40] ;  /* 0x000040040a153981 */ /* 0x000f22000c1e1900 */
[----:B------:R-:W-:Y:S02]  /*0550*/  @P2 LOP3.LUT R4, R4, R23, RZ, 0x3c, !PT ;  /* 0x0000001704042212 */ /* 0x000fe400078e3cff */
[----:B------:R-:W-:Y:S01]  /*0560*/  @P2 LOP3.LUT R2, R2, R25, RZ, 0x3c, !PT ;  /* 0x0000001902022212 */ /* 0x000fe200078e3cff */
[----:B------:R-:W4:Y:S04]  /*0570*/  @P3 LDG.E R23, desc[UR4][R10.64+0x48] ;  /* 0x000048040a173981 */ /* 0x000f28000c1e1900 */
[----:B------:R-:W4:Y:S01]  /*0580*/  @P4 LDG.E R25, desc[UR4][R10.64+0x54] ;  /* 0x000054040a194981 */ /* 0x000f22000c1e1900 */
[----:B--2---:R-:W-:-:S03]  /*0590*/  @P1 LOP3.LUT R5, R5, R18, RZ, 0x3c, !PT ;  /* 0x0000001205051212 */ /* 0x004fc600078e3cff */
[----:B------:R-:W2:Y:S01]  /*05a0*/  @P3 LDG.E R18, desc[UR4][R10.64+0x44] ;  /* 0x000044040a123981 */ /* 0x000ea2000c1e1900 */
[----:B---3--:R-:W-:-:S03]  /*05b0*/  @P2 LOP3.LUT R5, R5, R20, RZ, 0x3c, !PT ;  /* 0x0000001405052212 */ /* 0x008fc600078e3cff */
[----:B------:R-:W3:Y:S01]  /*05c0*/  @P4 LDG.E R20, desc[UR4][R10.64+0x58] ;  /* 0x000058040a144981 */ /* 0x000ee2000c1e1900 */
[----:B----4-:R-:W-:-:S03]  /*05d0*/  @P3 LOP3.LUT R3, R3, R22, RZ, 0x3c, !PT ;  /* 0x0000001603033212 */ /* 0x010fc600078e3cff */
[----:B------:R-:W4:Y:S01]  /*05e0*/  @P4 LDG.E R22, desc[UR4][R10.64+0x60] ;  /* 0x000060040a164981 */ /* 0x000f22000c1e1900 */
[----:B------:R-:W-:Y:S02]  /*05f0*/  LOP3.LUT P0, RZ, R24, 0x80, RZ, 0xc0, !PT ;  /* 0x0000008018ff7812 */ /* 0x000fe4000780c0ff */
[----:B------:R-:W-:Y:S02]  /*0600*/  @P5 LOP3.LUT R15, R15, R26, RZ, 0x3c, !PT ;  /* 0x0000001a0f0f5212 */ /* 0x000fe400078e3cff */
[----:B------:R-:W4:Y:S01]  /*0610*/  @P6 LDG.E R26, desc[UR4][R10.64+0x78] ;  /* 0x000078040a1a6981 */ /* 0x000f22000c1e1900 */
[----:B------:R-:W-:-:S03]  /*0620*/  @P3 LOP3.LUT R4, R4, R21, RZ, 0x3c, !PT ;  /* 0x0000001504043212 */ /* 0x000fc600078e3cff */
[----:B------:R-:W4:Y:S01]  /*0630*/  @P4 LDG.E R21, desc[UR4][R10.64+0x5c] ;  /* 0x00005c040a154981 */ /* 0x000f22000c1e1900 */
[----:B------:R-:W-:-:S03]  /*0640*/  @P3 LOP3.LUT R2, R2, R23, RZ, 0x3c, !PT ;  /* 0x0000001702023212 */ /* 0x000fc600078e3cff */
[----:B------:R-:W4:Y:S01]  /*0650*/  @P5 LDG.E R23, desc[UR4][R10.64+0x68] ;  /* 0x000068040a175981 */ /* 0x000f22000c1e1900 */
[----:B------:R-:W-:-:S03]  /*0660*/  @P4 LOP3.LUT R4, R4, R25, RZ, 0x3c, !PT ;  /* 0x0000001904044212 */ /* 0x000fc600078e3cff */
[----:B------:R-:W4:Y:S01]  /*0670*/  @P5 LDG.E R25, desc[UR4][R10.64+0x70] ;  /* 0x000070040a195981 */ /* 0x000f22000c1e1900 */
[----:B--2---:R-:W-:-:S03]  /*0680*/  @P3 LOP3.LUT R5, R5, R18, RZ, 0x3c, !PT ;  /* 0x0000001205053212 */ /* 0x004fc600078e3cff */
[----:B------:R-:W2:Y:S01]  /*0690*/  @P5 LDG.E R18, desc[UR4][R10.64+0x6c] ;  /* 0x00006c040a125981 */ /* 0x000ea2000c1e1900 */
[----:B---3--:R-:W-:-:S03]  /*06a0*/  @P4 LOP3.LUT R5, R5, R20, RZ, 0x3c, !PT ;  /* 0x0000001405054212 */ /* 0x008fc600078e3cff */
[----:B------:R-:W3:Y:S01]  /*06b0*/  @P5 LDG.E R20, desc[UR4][R10.64+0x74] ;  /* 0x000074040a145981 */ /* 0x000ee2000c1e1900 */
[----:B----4-:R-:W-:-:S03]  /*06c0*/  @P4 LOP3.LUT R3, R3, R22, RZ, 0x3c, !PT ;  /* 0x0000001603034212 */ /* 0x010fc600078e3cff */
[----:B------:R-:W4:Y:S01]  /*06d0*/  @P0 LDG.E R22, desc[UR4][R10.64+0x8c] ;  /* 0x00008c040a160981 */ /* 0x000f22000c1e1900 */
[----:B------:R-:W-:-:S03]  /*06e0*/  @P6 LOP3.LUT R15, R15, R26, RZ, 0x3c, !PT ;  /* 0x0000001a0f0f6212 */ /* 0x000fc600078e3cff */
        /* <DEDUP_REMOVED lines=13> */
[----:B------:R-:W-:Y:S02]  /*07c0*/  @P6 LOP3.LUT R4, R4, R27, RZ, 0x3c, !PT ;  /* 0x0000001b04046212 */ /* 0x000fe400078e3cff */
[----:B------:R-:W-:Y:S02]  /*07d0*/  @P6 LOP3.LUT R2, R2, R21, RZ, 0x3c, !PT ;  /* 0x0000001502026212 */ /* 0x000fe400078e3cff */
[----:B------:R-:W-:Y:S02]  /*07e0*/  @P0 LOP3.LUT R4, R4, R23, RZ, 0x3c, !PT ;  /* 0x0000001704040212 */ /* 0x000fe400078e3cff */
[----:B------:R-:W-:Y:S02]  /*07f0*/  @P0 LOP3.LUT R2, R2, R25, RZ, 0x3c, !PT ;  /* 0x0000001902020212 */ /* 0x000fe400078e3cff */
[----:B--2---:R-:W-:Y:S02]  /*0800*/  @P6 LOP3.LUT R5, R5, R18, RZ, 0x3c, !PT ;  /* 0x0000001205056212 */ /* 0x004fe400078e3cff */
[----:B---3--:R-:W-:-:S02]  /*0810*/  @P6 LOP3.LUT R3, R3, R20, RZ, 0x3c, !PT ;  /* 0x0000001403036212 */ /* 0x008fc400078e3cff */
[----:B----4-:R-:W-:Y:S02]  /*0820*/  @P0 LOP3.LUT R5, R5, R22, RZ, 0x3c, !PT ;  /* 0x0000001605050212 */ /* 0x010fe400078e3cff */
[----:B------:R-:W-:Y:S02]  /*0830*/  @P0 LOP3.LUT R3, R3, R26, RZ, 0x3c, !PT ;  /* 0x0000001a03030212 */ /* 0x000fe400078e3cff */
[----:B------:R-:W-:-:S13]  /*0840*/  R2P PR, R24.B1, 0x7f ;  /* 0x0000007f18007804 */ /* 0x000fda0000001000 */
[----:B------:R-:W2:Y:S04]  /*0850*/  @P0 LDG.E R18, desc[UR4][R10.64+0xa0] ;  /* 0x0000a0040a120981 */ /* 0x000ea8000c1e1900 */
[----:B------:R-:W3:Y:S04]  /*0860*/  @P1 LDG.E R22, desc[UR4][R10.64+0xb4] ;  /* 0x0000b4040a161981 */ /* 0x000ee8000c1e1900 */
[----:B------:R-:W4:Y:S04]  /*0870*/  @P2 LDG.E R26, desc[UR4][R10.64+0xc8] ;  /* 0x0000c8040a1a2981 */ /* 0x000f28000c1e1900 */
[----:B------:R-:W4:Y:S04]  /*0880*/  @P3 LDG.E R28, desc[UR4][R10.64+0xdc] ;  /* 0x0000dc040a1c3981 */ /* 0x000f28000c1e1900 */
[----:B------:R-:W4:Y:S04]  /*0890*/  @P0 LDG.E R23, desc[UR4][R10.64+0xa4] ;  /* 0x0000a4040a170981 */ /* 0x000f28000c1e1900 */
[----:B------:R-:W4:Y:S04]  /*08a0*/  @P0 LDG.E R20, desc[UR4][R10.64+0xa8] ;  /* 0x0000a8040a140981 */ /* 0x000f28000c1e1900 */
[----:B------:R-:W4:Y:S04]  /*08b0*/  @P4 LDG.E R25, desc[UR4][R10.64+0xf0] ;  /* 0x0000f0040a194981 */ /* 0x000f28000c1e1900 */
        /* <DEDUP_REMOVED lines=21> */
[----:B------:R-:W-:Y:S02]  /*0a10*/  LOP3.LUT P0, RZ, R24, 0x8000, RZ, 0xc0, !PT ;  /* 0x0000800018ff7812 */ /* 0x000fe4000780c0ff */
[----:B----4-:R-:W-:Y:S01]  /*0a20*/  @P5 LOP3.LUT R15, R15, R26, RZ, 0x3c, !PT ;  /* 0x0000001a0f0f5212 */ /* 0x010fe200078e3cff */
[----:B------:R-:W4:Y:S04]  /*0a30*/  @P3 LDG.E R24, desc[UR4][R10.64+0xe4] ;  /* 0x0000e4040a183981 */ /* 0x000f28000c1e1900 */
[----:B------:R-:W2:Y:S01]  /*0a40*/  @P6 LDG.E R26, desc[UR4][R10.64+0x118] ;  /* 0x000118040a1a6981 */ /* 0x000ea2000c1e1900 */
        /* <DEDUP_REMOVED lines=8> */
[----:B---3--:R-:W-:-:S03]  /*0ad0*/  @P2 LOP3.LUT R3, R3, R22, RZ, 0x3c, !PT ;  /* 0x0000001603032212 */ /* 0x008fc600078e3cff */
[----:B------:R-:W3:Y:S01]  /*0ae0*/  @P4 LDG.E R22, desc[UR4][R10.64+0x100] ;  /* 0x000100040a164981 */ /* 0x000ee2000c1e1900 */
[----:B--2---:R-:W-:-:S03]  /*0af0*/  @P6 LOP3.LUT R15, R15, R26, RZ, 0x3c, !PT ;  /* 0x0000001a0f0f6212 */ /* 0x004fc600078e3cff */
[----:B------:R-:W2:Y:S01]  /*0b00*/  @P0 LDG.E R26, desc[UR4][R10.64+0x12c] ;  /* 0x00012c040a1a0981 */ /* 0x000ea2000c1e1900 */
[----:B----4-:R-:W-:-:S03]  /*0b10*/  @P2 LOP3.LUT R2, R2, R23, RZ, 0x3c, !PT ;  /* 0x0000001702022212 */ /* 0x010fc600078e3cff */
[----:B------:R-:W4:Y:S01]  /*0b20*/  @P4 LDG.E R23, desc[UR4][R10.64+0xfc] ;  /* 0x0000fc040a174981 */ /* 0x000f22000c1e1900 */
[----:B------:R-:W-:-:S03]  /*0b30*/  @P2 LOP3.LUT R5, R5, R20, RZ, 0x3c, !PT ;  /* 0x0000001405052212 */ /* 0x000fc600078e3cff */
[----:B------:R-:W4:Y:S01]  /*0b40*/  @P4 LDG.E R20, desc[UR4][R10.64+0xf8] ;  /* 0x0000f8040a144981 */ /* 0x000f22000c1e1900 */
[----:B------:R-:W-:Y:S02]  /*0b50*/  @P3 LOP3.LUT R2, R2, R27, RZ, 0x3c, !PT ;  /* 0x0000001b02023212 */ /* 0x000fe400078e3cff */
[----:B------:R-:W-:Y:S01]  /*0b60*/  @P3 LOP3.LUT R4, R4, R25, RZ, 0x3c, !PT ;  /* 0x0000001904043212 */ /* 0x000fe200078e3cff */
[----:B------:R-:W4:Y:S01]  /*0b70*/  @P5 LDG.E R27, desc[UR4][R10.64+0x110] ;  /* 0x000110040a1b5981 */ /* 0x000f22000c1e1900 */
[----:B------:R-:W-:-:S03]  /*0b80*/  @P3 LOP3.LUT R5, R5, R24, RZ, 0x3c, !PT ;  /* 0x0000001805053212 */ /* 0x000fc600078e3cff */
[----:B------:R-:W4:Y:S04]  /*0b90*/  @P5 LDG.E R25, desc[UR4][R10.64+0x108] ;  /* 0x000108040a195981 */ /* 0x000f28000c1e1900 */
        /* <DEDUP_REMOVED lines=19> */
[----:B------:R-:W-:-:S05]  /*0cd0*/  VIADD R19, R19, 0x10 ;  /* 0x0000001013137836 */ /* 0x000fca0000000000 */
[----:B------:R-:W-:Y:S02]  /*0ce0*/  ISETP.NE.AND P1, PT, R19, 0x20, PT ;  /* 0x000000201300780c */ /* 0x000fe40003f25270 */
[----:B------:R-:W-:Y:S02]  /*0cf0*/  @P5 LOP3.LUT R3, R3, R18, RZ, 0x3c, !PT ;  /* 0x0000001203035212 */ /* 0x000fe400078e3cff */
[----:B------:R-:W-:Y:S02]  /*0d00*/  @P6 LOP3.LUT R4, R4, R21, RZ, 0x3c, !PT ;  /* 0x0000001504046212 */ /* 0x000fe400078e3cff */
[----:B---3--:R-:W-:-:S04]  /*0d10*/  @P6 LOP3.LUT R3, R3, R22, RZ, 0x3c, !PT ;  /* 0x0000001603036212 */ /* 0x008fc800078e3cff */
[----:B--2---:R-:W-:Y:S02]  /*0d20*/  @P0 LOP3.LUT R3, R3, R26, RZ, 0x3c, !PT ;  /* 0x0000001a03030212 */ /* 0x004fe400078e3cff */
[----:B----4-:R-:W-:Y:S02]  /*0d30*/  @P6 LOP3.LUT R2, R2, R23, RZ, 0x3c, !PT ;  /* 0x0000001702026212 */ /* 0x010fe400078e3cff */
[----:B------:R-:W-:Y:S02]  /*0d40*/  @P6 LOP3.LUT R5, R5, R20, RZ, 0x3c, !PT ;  /* 0x0000001405056212 */ /* 0x000fe400078e3cff */
[----:B------:R-:W-:Y:S02]  /*0d50*/  @P0 LOP3.LUT R2, R2, R27, RZ, 0x3c, !PT ;  /* 0x0000001b02020212 */ /* 0x000fe400078e3cff */
[----:B------:R-:W-:Y:S02]  /*0d60*/  @P0 LOP3.LUT R4, R4, R25, RZ, 0x3c, !PT ;  /* 0x0000001904040212 */ /* 0x000fe400078e3cff */
[----:B------:R-:W-:Y:S01]  /*0d70*/  @P0 LOP3.LUT R5, R5, R24, RZ, 0x3c, !PT ;  /* 0x0000001805050212 */ /* 0x000fe200078e3cff */
[----:B------:R-:W-:Y:S06]  /*0d80*/  @P1 BRA `(.L_x_15) ;  /* 0xfffffff400481947 */ /* 0x000fec000383ffff */
[----:B------:R-:W-:-:S05]  /*0d90*/  VIADD R17, R17, 0x1 ;  /* 0x0000000111117836 */ /* 0x000fca0000000000 */
[----:B------:R-:W-:-:S13]  /*0da0*/  ISETP.NE.AND P0, PT, R17, 0x5, PT ;  /* 0x000000051100780c */ /* 0x000fda0003f05270 */
[----:B------:R-:W-:Y:S05]  /*0db0*/  @P0 BRA `(.L_x_16) ;  /* 0xfffffff400300947 */ /* 0x000fea000383ffff */
[----:B------:R1:W-:Y:S01]  /*0dc0*/  STG.E.64 desc[UR4][R6.64+0x8], R4 ;  /* 0x0000080406007986 */ /* 0x0003e2000c101b04 */
[----:B------:R-:W-:Y:S01]  /*0dd0*/  VIADD R14, R14, 0x1 ;  /* 0x000000010e0e7836 */ /* 0x000fe20000000000 */
[----:B------:R-:W-:Y:S02]  /*0de0*/  LOP3.LUT R11, R13, 0x3, RZ, 0xc0, !PT ;  /* 0x000000030d0b7812 */ /* 0x000fe400078ec0ff */
[----:B------:R1:W-:Y:S02]  /*0df0*/  STG.E.64 desc[UR4][R6.64+0x10], R2 ;  /* 0x0000100206007986 */ /* 0x0003e4000c101b04 */
[----:B------:R-:W-:Y:S02]  /*0e00*/  ISETP.GE.U32.AND P0, PT, R14, R11, PT ;  /* 0x0000000b0e00720c */ /* 0x000fe40003f06070 */
[----:B------:R1:W-:Y:S11]  /*0e10*/  STG.E desc[UR4][R6.64+0x4], R15 ;  /* 0x0000040f06007986 */ /* 0x0003f6000c101904 */
[----:B------:R-:W-:Y:S05]  /*0e20*/  @!P0 BRA `(.L_x_17) ;  /* 0xfffffff400048947 */ /* 0x000fea000383ffff */
.L_x_14:
[----:B------:R-:W-:Y:S05]  /*0e30*/  BSYNC.RECONVERGENT B1 ;  /* 0x0000000000017941 */ /* 0x000fea0003800200 */
.L_x_13:
[C---:B------:R-:W-:Y:S01]  /*0e40*/  ISETP.GT.U32.AND P0, PT, R13.reuse, 0x3, PT ;  /* 0x000000030d00780c */ /* 0x040fe20003f04070 */
[----:B------:R-:W-:Y:S01]  /*0e50*/  VIADD R12, R12, 0x1 ;  /* 0x000000010c0c7836 */ /* 0x000fe20000000000 */
[--C-:B------:R-:W-:Y:S02]  /*0e60*/  SHF.R.U64 R13, R13, 0x2, R0.reuse ;  /* 0x000000020d0d7819 */ /* 0x100fe40000001200 */
[----:B------:R-:W-:Y:S02]  /*0e70*/  ISETP.GT.U32.AND.EX P0, PT, R0, RZ, PT, P0 ;  /* 0x000000ff0000720c */ /* 0x000fe40003f04100 */
[----:B------:R-:W-:-:S11]  /*0e80*/  SHF.R.U32.HI R0, RZ, 0x2, R0 ;  /* 0x00000002ff007819 */ /* 0x000fd60000011600 */
[----:B------:R-:W-:Y:S05]  /*0e90*/  @P0 BRA `(.L_x_18) ;  /* 0xfffffff000c80947 */ /* 0x000fea000383ffff */
.L_x_12:
[----:B------:R-:W-:Y:S05]  /*0ea0*/  BSYNC.RECONVERGENT B0 ;  /* 0x0000000000007941 */ /* 0x000fea0003800200 */
.L_x_11:
[----:B------:R-:W-:Y:S04]  /*0eb0*/  STG.E.64 desc[UR4][R6.64+0x18], RZ ;  /* 0x000018ff06007986 */ /* 0x000fe8000c101b04 */
[----:B------:R-:W-:Y:S04]  /*0ec0*/  STG.E desc[UR4][R6.64+0x20], RZ ;  /* 0x000020ff06007986 */ /* 0x000fe8000c101904 */
[----:B------:R-:W-:Y:S01]  /*0ed0*/  STG.E.64 desc[UR4][R6.64+0x28], RZ ;  /* 0x000028ff06007986 */ /* 0x000fe2000c101b04 */
[----:B------:R-:W-:Y:S05]  /*0ee0*/  EXIT ;  /* 0x000000000000794d */ /* 0x000fea0003800000 */
.L_x_19:
        /* <DEDUP_REMOVED lines=9> */
.L_x_53:


//--------------------- .text._Z12monteThreadsP17curandStateXORWOWPiS1_ --------------------------
	.section	.text._Z12monteThreadsP17curandStateXORWOWPiS1_,"ax",@progbits
	.align	128
        .global         _Z12monteThreadsP17curandStateXORWOWPiS1_
        .type           _Z12monteThreadsP17curandStateXORWOWPiS1_,@function
        .size           _Z12monteThreadsP17curandStateXORWOWPiS1_,(.L_x_49 - _Z12monteThreadsP17curandStateXORWOWPiS1_)
        .other          _Z12monteThreadsP17curandStateXORWOWPiS1_,@"STO_CUDA_ENTRY STV_DEFAULT"
_Z12monteThreadsP17curandStateXORWOWPiS1_:
.text._Z12monteThreadsP17curandStateXORWOWPiS1_:
[----:B------:R-:W-:Y:S01]  /*0000*/  LDC R1, c[0x0][0x37c] ;  /* 0x0000df00ff017b82 */ /* 0x000fe20000000800 */
[----:B------:R-:W0:Y:S07]  /*0010*/  S2R R0, SR_TID.X ;  /* 0x0000000000007919 */ /* 0x000e2e0000002100 */
[----:B------:R-:W0:Y:S01]  /*0020*/  LDC.64 R8, c[0x0][0x380] ;  /* 0x0000e000ff087b82 */ /* 0x000e220000000a00 */
[----:B------:R-:W1:Y:S01]  /*0030*/  LDCU.64 UR4, c[0x0][0x358] ;  /* 0x00006b00ff0477ac */ /* 0x000e620008000a00 */
[----:B0-----:R-:W-:-:S05]  /*0040*/  IMAD.WIDE.U32 R8, R0, 0x30, R8 ;  /* 0x0000003000087825 */ /* 0x001fca00078e0008 */
[----:B-1----:R-:W2:Y:S04]  /*0050*/  LDG.E.64 R6, desc[UR4][R8.64] ;  /* 0x0000000408067981 */ /* 0x002ea8000c1e1b00 */
[----:B------:R-:W3:Y:S04]  /*0060*/  LDG.E.64 R2, desc[UR4][R8.64+0x10] ;  /* 0x0000100408027981 */ /* 0x000ee8000c1e1b00 */
[----:B------:R-:W4:Y:S01]  /*0070*/  LDG.E.64 R4, desc[UR4][R8.64+0x8] ;  /* 0x0000080408047981 */ /* 0x000f22000c1e1b00 */
[----:B--2---:R-:W-:Y:S01]  /*0080*/  SHF.R.U32.HI R10, RZ, 0x2, R7 ;  /* 0x00000002ff0a7819 */ /* 0x004fe20000011607 */
[----:B------:R-:W-:-:S03]  /*0090*/  VIADD R18, R6, 0x161f14 ;  /* 0x00161f1406127836 */ /* 0x000fc60000000000 */
[----:B------:R-:W-:Y:S01]  /*00a0*/  LOP3.LUT R10, R10, R7, RZ, 0x3c, !PT ;  /* 0x000000070a0a7212 */ /* 0x000fe200078e3cff */
[----:B---3--:R-:W-:Y:S01]  /*00b0*/  IMAD.SHL.U32 R7, R3, 0x10, RZ ;  /* 0x0000001003077824 */ /* 0x008fe200078e00ff */
[----:B------:R-:W-:Y:S01]  /*00c0*/  SHF.R.U32.HI R15, RZ, 0x2, R2 ;  /* 0x00000002ff0f7819 */ /* 0x000fe20000011602 */
[----:B------:R-:W-:Y:S01]  /*00d0*/  IMAD.MOV.U32 R19, RZ, RZ, R3 ;  /* 0x000000ffff137224 */ /* 0x000fe200078e0003 */
[----:B----4-:R-:W-:Y:S01]  /*00e0*/  SHF.R.U32.HI R13, RZ, 0x2, R4 ;  /* 0x00000002ff0d7819 */ /* 0x010fe20000011604 */
[C---:B------:R-:W-:Y:S01]  /*00f0*/  IMAD.SHL.U32 R11, R10.reuse, 0x2, RZ ;  /* 0x000000020a0b7824 */ /* 0x040fe200078e00ff */
[----:B------:R-:W-:Y:S02]  /*0100*/  SHF.R.U32.HI R12, RZ, 0x2, R5 ;  /* 0x00000002ff0c7819 */ /* 0x000fe40000011605 */
[----:B------:R-:W-:Y:S01]  /*0110*/  LOP3.LUT R13, R13, R4, RZ, 0x3c, !PT ;  /* 0x000000040d0d7212 */ /* 0x000fe200078e3cff */
[----:B------:R-:W-:Y:S01]  /*0120*/  STG.E.64 desc[UR4][R8.64], R18 ;  /* 0x0000001208007986 */ /* 0x000fe2000c101b04 */
[----:B------:R-:W-:-:S02]  /*0130*/  LOP3.LUT R10, R10, R11, R7, 0x96, !PT ;  /* 0x0000000b0a0a7212 */ /* 0x000fc400078e9607 */
[----:B------:R-:W-:Y:S01]  /*0140*/  LOP3.LUT R12, R12, R5, RZ, 0x3c, !PT ;  /* 0x000000050c0c7212 */ /* 0x000fe200078e3cff */
[----:B------:R-:W-:Y:S01]  /*0150*/  IMAD.SHL.U32 R7, R13, 0x2, RZ ;  /* 0x000000020d077824 */ /* 0x000fe200078e00ff */
[----:B------:R-:W-:Y:S02]  /*0160*/  LOP3.LUT R10, R10, R3, RZ, 0x3c, !PT ;  /* 0x000000030a0a7212 */ /* 0x000fe400078e3cff */
[----:B------:R-:W-:-:S03]  /*0170*/  LOP3.LUT R15, R15, R2, RZ, 0x3c, !PT ;  /* 0x000000020f0f7212 */ /* 0x000fc600078e3cff */
[----:B------:R-:W-:-:S05]  /*0180*/  IMAD.SHL.U32 R4, R10, 0x10, RZ ;  /* 0x000000100a047824 */ /* 0x000fca00078e00ff */
[----:B------:R-:W-:Y:S01]  /*0190*/  LOP3.LUT R7, R13, R7, R4, 0x96, !PT ;  /* 0x000000070d077212 */ /* 0x000fe200078e9604 */
[----:B------:R-:W-:Y:S01]  /*01a0*/  IMAD.SHL.U32 R13, R12, 0x2, RZ ;  /* 0x000000020c0d7824 */ /* 0x000fe200078e00ff */
[----:B------:R-:W0:Y:S02]  /*01b0*/  LDC.64 R4, c[0x0][0x388] ;  /* 0x0000e200ff047b82 */ /* 0x000e240000000a00 */
[----:B------:R-:W-:-:S05]  /*01c0*/  LOP3.LUT R11, R7, R10, RZ, 0x3c, !PT ;  /* 0x0000000a070b7212 */ /* 0x000fca00078e3cff */
[----:B------:R-:W-:Y:S01]  /*01d0*/  IMAD.SHL.U32 R7, R11, 0x10, RZ ;  /* 0x000000100b077824 */ /* 0x000fe200078e00ff */
[----:B------:R-:W-:Y:S04]  /*01e0*/  STG.E.64 desc[UR4][R8.64+0x8], R10 ;  /* 0x0000080a08007986 */ /* 0x000fe8000c101b04 */
[----:B------:R-:W-:Y:S02]  /*01f0*/  LOP3.LUT R12, R12, R13, R7, 0x96, !PT ;  /* 0x0000000d0c0c7212 */ /* 0x000fe400078e9607 */
[----:B------:R-:W-:Y:S02]  /*0200*/  SHF.L.U32 R7, R15, 0x1, RZ ;  /* 0x000000010f077819 */ /* 0x000fe400000006ff */
[----:B------:R-:W-:-:S05]  /*0210*/  LOP3.LUT R12, R12, R11, RZ, 0x3c, !PT ;  /* 0x0000000b0c0c7212 */ /* 0x000fca00078e3cff */
[----:B------:R-:W-:-:S05]  /*0220*/  IMAD.SHL.U32 R2, R12, 0x10, RZ ;  /* 0x000000100c027824 */ /* 0x000fca00078e00ff */
[----:B------:R-:W-:Y:S01]  /*0230*/  LOP3.LUT R7, R15, R7, R2, 0x96, !PT ;  /* 0x000000070f077212 */ /* 0x000fe200078e9602 */
[----:B0-----:R-:W-:-:S03]  /*0240*/  IMAD.WIDE.U32 R2, R0, 0x4, R4 ;  /* 0x0000000400027825 */ /* 0x001fc600078e0004 */
        /* <DEDUP_REMOVED lines=13> */
[----:B------:R-:W0:Y:S01]  /*0320*/  I2F.F64.U64 R10, R16 ;  /* 0x00000010000a7312 */ /* 0x000e220000301800 */
[----:B------:R-:W-:Y:S01]  /*0330*/  IMAD.MOV.U32 R12, RZ, RZ, 0x0 ;  /* 0x00000000ff0c7424 */ /* 0x000fe200078e00ff */
[----:B------:R-:W-:Y:S01]  /*0340*/  LOP3.LUT R14, R14, R5, RZ, 0x3c, !PT ;  /* 0x000000050e0e7212 */ /* 0x000fe200078e3cff */
[----:B------:R-:W-:-:S05]  /*0350*/  IMAD.MOV.U32 R13, RZ, RZ, 0x3fd80000 ;  /* 0x3fd80000ff0d7424 */ /* 0x000fca00078e00ff */
[----:B------:R-:W1:Y:S01]  /*0360*/  I2F.F64.U64 R6, R14 ;  /* 0x0000000e00067312 */ /* 0x000e620000301800 */
[-C--:B0-----:R-:W-:Y:S02]  /*0370*/  DFMA R10, R10, R8.reuse, 5.5511151231257827021e-17 ;  /* 0x3c9000000a0a742b */ /* 0x081fe40000000008 */
[----:B-1----:R-:W-:-:S06]  /*0380*/  DFMA R6, R6, R8, 5.5511151231257827021e-17 ;  /* 0x3c9000000606742b */ /* 0x002fcc0000000008 */
        /* <DEDUP_REMOVED lines=9> */
[----:B------:R-:W-:-:S10]  /*0420*/  DFMA R10, R12, R10, R8 ;  /* 0x0000000a0c0a722b */ /* 0x000fd40000000008 */
[----:B------:R-:W-:Y:S01]  /*0430*/  VIADD R17, R11, 0xfff00000 ;  /* 0xfff000000b117836 */ /* 0x000fe20000000000 */
[----:B------:R-:W-:Y:S01]  /*0440*/  MOV R16, R10 ;  /* 0x0000000a00107202 */ /* 0x000fe20000000f00 */
[----:B--2---:R-:W-:Y:S01]  /*0450*/  VIADD R19, R4, 0x1 ;  /* 0x0000000104137836 */ /* 0x004fe20000000000 */
[----:B------:R-:W-:-:S04]  /*0460*/  DMUL R4, R6, R10 ;  /* 0x0000000a06047228 */ /* 0x000fc80000000000 */
[----:B------:R0:W-:Y:S04]  /*0470*/  STG.E desc[UR4][R2.64], R19 ;  /* 0x0000001302007986 */ /* 0x0001e8000c101904 */
[----:B------:R-:W-:-:S08]  /*0480*/  DFMA R12, R4, -R4, R6 ;  /* 0x80000004040c722b */ /* 0x000fd00000000006 */
[----:B------:R-:W-:Y:S01]  /*0490*/  DFMA R14, R12, R16, R4 ;  /* 0x000000100c0e722b */ /* 0x000fe20000000004 */
[----:B0-----:R-:W-:Y:S10]  /*04a0*/  @!P0 BRA `(.L_x_21) ;  /* 0x0000000000088947 */ /* 0x001ff40003800000 */
[----:B------:R-:W-:-:S07]  /*04b0*/  MOV R2, 0x4d0 ;  /* 0x000004d000027802 */ /* 0x000fce0000000f00 */
[----:B------:R-:W-:Y:S05]  /*04c0*/  CALL.REL.NOINC `($__internal_1_$__cuda_sm20_dsqrt_rn_f64_mediumpath_v1) ;  /* 0x0000000000247944 */ /* 0x000fea0003c00000 */
.L_x_21:
[----:B------:R-:W-:Y:S05]  /*04d0*/  BSYNC.RECONVERGENT B0 ;  /* 0x0000000000007941 */ /* 0x000fea0003800200 */
.L_x_20:
[----:B------:R-:W-:-:S14]  /*04e0*/  DSETP.GTU.AND P0, PT, R14, 1, PT ;  /* 0x3ff000000e00742a */ /* 0x000fdc0003f0c000 */
[----:B------:R-:W-:Y:S05]  /*04f0*/  @P0 EXIT ;  /* 0x000000000000094d */ /* 0x000fea0003800000 */
[----:B------:R-:W0:Y:S02]  /*0500*/  LDC.64 R2, c[0x0][0x390] ;  /* 0x0000e400ff027b82 */ /* 0x000e240000000a00 */
[----:B0-----:R-:W-:-:S05]  /*0510*/  IMAD.WIDE.U32 R2, R0, 0x4, R2 ;  /* 0x0000000400027825 */ /* 0x001fca00078e0002 */
[----:B------:R-:W2:Y:S02]  /*0520*/  LDG.E R0, desc[UR4][R2.64] ;  /* 0x0000000402007981 */ /* 0x000ea4000c1e1900 */
[----:B--2---:R-:W-:-:S05]  /*0530*/  VIADD R5, R0, 0x1 ;  /* 0x0000000100057836 */ /* 0x004fca0000000000 */
[----:B------:R-:W-:Y:S01]  /*0540*/  STG.E desc[UR4][R2.64], R5 ;  /* 0x0000000502007986 */ /* 0x000fe2000c101904 */
[----:B------:R-:W-:Y:S05]  /*0550*/  EXIT ;  /* 0x000000000000794d */ /* 0x000fea0003800000 */
        .weak           $__internal_1_$__cuda_sm20_dsqrt_rn_f64_mediumpath_v1
        .type           $__internal_1_$__cuda_sm20_dsqrt_rn_f64_mediumpath_v1,@function
        .size           $__internal_1_$__cuda_sm20_dsqrt_rn_f64_mediumpath_v1,(.L_x_49 - $__internal_1_$__cuda_sm20_dsqrt_rn_f64_mediumpath_v1)
$__internal_1_$__cuda_sm20_dsqrt_rn_f64_mediumpath_v1:
[----:B------:R-:W-:Y:S01]  /*0560*/  ISETP.GE.U32.AND P0, PT, R8, -0x3400000, PT ;  /* 0xfcc000000800780c */ /* 0x000fe20003f06070 */
[----:B------:R-:W-:Y:S01]  /*0570*/  BSSY.RECONVERGENT B1, `(.L_x_22) ;  /* 0x0000024000017945 */ /* 0x000fe20003800200 */
[----:B------:R-:W-:-:S11]  /*0580*/  IMAD.MOV.U32 R11, RZ, RZ, R17 ;  /* 0x000000ffff0b7224 */ /* 0x000fd600078e0011 */
        /* <DEDUP_REMOVED lines=9> */
.L_x_23:
[----:B------:R-:W-:-:S14]  /*0620*/  DSETP.NE.AND P0, PT, R6, RZ, PT ;  /* 0x000000ff0600722a */ /* 0x000fdc0003f05000 */
[----:B------:R-:W-:Y:S05]  /*0630*/  @!P0 BRA `(.L_x_25) ;  /* 0x0000000000588947 */ /* 0x000fea0003800000 */
[----:B------:R-:W-:-:S13]  /*0640*/  ISETP.GE.AND P0, PT, R7, RZ, PT ;  /* 0x000000ff0700720c */ /* 0x000fda0003f06270 */
[----:B------:R-:W-:Y:S01]  /*0650*/  @!P0 IMAD.MOV.U32 R4, RZ, RZ, 0x0 ;  /* 0x00000000ff048424 */ /* 0x000fe200078e00ff */
[----:B------:R-:W-:Y:S01]  /*0660*/  @!P0 MOV R5, 0xfff80000 ;  /* 0xfff8000000058802 */ /* 0x000fe20000000f00 */
[----:B------:R-:W-:Y:S06]  /*0670*/  @!P0 BRA `(.L_x_24) ;  /* 0x00000000004c8947 */ /* 0x000fec0003800000 */
[----:B------:R-:W-:-:S13]  /*0680*/  ISETP.GT.AND P0, PT, R7, 0x7fefffff, PT ;  /* 0x7fefffff0700780c */ /* 0x000fda0003f04270 */
[----:B------:R-:W-:Y:S05]  /*0690*/  @P0 BRA `(.L_x_25) ;  /* 0x0000000000400947 */ /* 0x000fea0003800000 */
[----:B------:R-:W-:Y:S01]  /*06a0*/  DMUL R6, R6, 8.11296384146066816958e+31 ;  /* 0x4690000006067828 */ /* 0x000fe20000000000 */
[----:B------:R-:W-:Y:S02]  /*06b0*/  IMAD.MOV.U32 R4, RZ, RZ, RZ ;  /* 0x000000ffff047224 */ /* 0x000fe400078e00ff */
[----:B------:R-:W-:Y:S02]  /*06c0*/  IMAD.MOV.U32 R10, RZ, RZ, 0x0 ;  /* 0x00000000ff0a7424 */ /* 0x000fe400078e00ff */
[----:B------:R-:W-:Y:S01]  /*06d0*/  IMAD.MOV.U32 R11, RZ, RZ, 0x3fd80000 ;  /* 0x3fd80000ff0b7424 */ /* 0x000fe200078e00ff */
        /* <DEDUP_REMOVED lines=10> */
[----:B------:R-:W-:Y:S01]  /*0780*/  IADD3 R5, PT, PT, R5, -0x3500000, RZ ;  /* 0xfcb0000005057810 */ /* 0x000fe20007ffe0ff */
[----:B------:R-:W-:Y:S06]  /*0790*/  BRA `(.L_x_24) ;  /* 0x0000000000047947 */ /* 0x000fec0003800000 */
.L_x_25:
[----:B------:R-:W-:-:S11]  /*07a0*/  DADD R4, R6, R6 ;  /* 0x0000000006047229 */ /* 0x000fd60000000006 */
.L_x_24:
[----:B------:R-:W-:Y:S05]  /*07b0*/  BSYNC.RECONVERGENT B1 ;  /* 0x0000000000017941 */ /* 0x000fea0003800200 */
.L_x_22:
[----:B------:R-:W-:Y:S02]  /*07c0*/  IMAD.MOV.U32 R3, RZ, RZ, 0x0 ;  /* 0x00000000ff037424 */ /* 0x000fe400078e00ff */
[----:B------:R-:W-:Y:S02]  /*07d0*/  IMAD.MOV.U32 R14, RZ, RZ, R4 ;  /* 0x000000ffff0e7224 */ /* 0x000fe400078e0004 */
[----:B------:R-:W-:Y:S01]  /*07e0*/  IMAD.MOV.U32 R15, RZ, RZ, R5 ;  /* 0x000000ffff0f7224 */ /* 0x000fe200078e0005 */
[----:B------:R-:W-:Y:S06]  /*07f0*/  RET.REL.NODEC R2 `(_Z12monteThreadsP17curandStateXORWOWPiS1_) ;  /* 0xfffffff802007950 */ /* 0x000fec0003c3ffff */
.L_x_26:
        /* <DEDUP_REMOVED lines=16> */
.L_x_49:


//--------------------- .text._Z19init_random_threadsiP17curandStateXORWOW --------------------------
	.section	.text._Z19init_random_threadsiP17curandStateXORWOW,"ax",@progbits
	.align	128
        .global         _Z19init_random_threadsiP17curandStateXORWOW
        .type           _Z19init_random_threadsiP17curandStateXORWOW,@function
        .size           _Z19init_random_threadsiP17curandStateXORWOW,(.L_x_55 - _Z19init_random_threadsiP17curandStateXORWOW)
        .other          _Z19init_random_threadsiP17curandStateXORWOW,@"STO_CUDA_ENTRY STV_DEFAULT"
_Z19init_random_threadsiP17curandStateXORWOW:
.text._Z19init_random_threadsiP17curandStateXORWOW:
[----:B------:R-:W-:Y:S08]  /*0000*/  LDC R1, c[0x0][0x37c] ;  /* 0x0000df00ff017b82 */ /* 0x000ff00000000800 */
[----:B------:R-:W0:Y:S01]  /*0010*/  LDC R4, c[0x0][0x380] ;  /* 0x0000e000ff047b82 */ /* 0x000e220000000800 */
[----:B------:R-:W1:Y:S01]  /*0020*/  S2R R13, SR_TID.X ;  /* 0x00000000000d7919 */ /* 0x000e620000002100 */
[----:B------:R-:W2:Y:S01]  /*0030*/  LDCU.64 UR4, c[0x0][0x358] ;  /* 0x00006b00ff0477ac */ /* 0x000ea20008000a00 */
[----:B------:R-:W-:Y:S01]  /*0040*/  IMAD.MOV.U32 R5, RZ, RZ, -0x266e14b1 ;  /* 0xd991eb4fff057424 */ /* 0x000fe200078e00ff */
[----:B------:R-:W-:Y:S04]  /*0050*/  BSSY.RECONVERGENT B0, `(.L_x_27) ;  /* 0x00000e7000007945 */ /* 0x000fe80003800200 */
[----:B------:R-:W1:Y:S01]  /*0060*/  LDC.64 R2, c[0x0][0x388] ;  /* 0x0000e200ff027b82 */ /* 0x000e620000000a00 */
[----:B0-----:R-:W-:-:S02]  /*0070*/  LOP3.LUT R0, R4, 0xaad26b49, RZ, 0x3c, !PT ;  /* 0xaad26b4904007812 */ /* 0x001fc400078e3cff */
[----:B------:R-:W-:-:S03]  /*0080*/  ISETP.GT.AND P0, PT, R4, -0x1, PT ;  /* 0xffffffff0400780c */ /* 0x000fc60003f04270 */
[----:B------:R-:W-:Y:S01]  /*0090*/  IMAD R0, R0, 0x4182bed5, RZ ;  /* 0x4182bed500007824 */ /* 0x000fe200078e02ff */
[----:B------:R-:W-:Y:S01]  /*00a0*/  SEL R5, R5, 0x8bf16996, P0 ;  /* 0x8bf1699605057807 */ /* 0x000fe20000000000 */
[----:B-1----:R-:W-:-:S03]  /*00b0*/  IMAD.WIDE.U32 R2, R13, 0x30, R2 ;  /* 0x000000300d027825 */ /* 0x002fc600078e0002 */
[C---:B------:R-:W-:Y:S02]  /*00c0*/  IADD3 R6, PT, PT, R5.reuse, 0x64f0c9, R0 ;  /* 0x0064f0c905067810 */ /* 0x040fe40007ffe000 */
[C---:B------:R-:W-:Y:S01]  /*00d0*/  LOP3.LUT R8, R0.reuse, 0x159a55e5, RZ, 0x3c, !PT ;  /* 0x159a55e500087812 */ /* 0x040fe200078e3cff */
[C---:B------:R-:W-:Y:S01]  /*00e0*/  VIADD R7, R0.reuse, 0x75bcd15 ;  /* 0x075bcd1500077836 */ /* 0x040fe20000000000 */
[----:B------:R-:W-:Y:S01]  /*00f0*/  LOP3.LUT R10, R5, 0x5491333, RZ, 0x3c, !PT ;  /* 0x05491333050a7812 */ /* 0x000fe200078e3cff */
[----:B------:R-:W-:Y:S01]  /*0100*/  VIADD R11, R0, 0x583f19 ;  /* 0x00583f19000b7836 */ /* 0x000fe20000000000 */
[----:B------:R-:W-:Y:S01]  /*0110*/  ISETP.NE.AND P0, PT, R13, RZ, PT ;  /* 0x000000ff0d00720c */ /* 0x000fe20003f05270 */
[----:B------:R-:W-:Y:S01]  /*0120*/  VIADD R9, R5, 0x1f123bb5 ;  /* 0x1f123bb505097836 */ /* 0x000fe20000000000 */
[----:B--2---:R0:W-:Y:S04]  /*0130*/  STG.E.64 desc[UR4][R2.64], R6 ;  /* 0x0000000602007986 */ /* 0x0041e8000c101b04 */
[----:B------:R0:W-:Y:S04]  /*0140*/  STG.E.64 desc[UR4][R2.64+0x8], R8 ;  /* 0x0000080802007986 */ /* 0x0001e8000c101b04 */
[----:B------:R0:W-:Y:S03]  /*0150*/  STG.E.64 desc[UR4][R2.64+0x10], R10 ;  /* 0x0000100a02007986 */ /* 0x0001e6000c101b04 */
[----:B------:R-:W-:Y:S05]  /*0160*/  @!P0 BRA `(.L_x_28) ;  /* 0x0000000c00548947 */ /* 0x000fea0003800000 */
[----:B------:R-:W-:Y:S01]  /*0170*/  IMAD.MOV.U32 R0, RZ, RZ, R13 ;  /* 0x000000ffff007224 */ /* 0x000fe200078e000d */
[----:B0-----:R-:W-:-:S07]  /*0180*/  CS2R R10, SRZ ;  /* 0x00000000000a7805 */ /* 0x001fce000001ff00 */
.L_x_34:
[----:B0-----:R-:W-:Y:S01]  /*0190*/  LOP3.LUT R2, R0, 0x3, RZ, 0xc0, !PT ;  /* 0x0000000300027812 */ /* 0x001fe200078ec0ff */
[----:B------:R-:W-:Y:S03]  /*01a0*/  BSSY.RECONVERGENT B1, `(.L_x_29) ;  /* 0x00000cb000017945 */ /* 0x000fe60003800200 */
[----:B------:R-:W-:-:S04]  /*01b0*/  ISETP.NE.U32.AND P0, PT, R2, RZ, PT ;  /* 0x000000ff0200720c */ /* 0x000fc80003f05070 */
[----:B------:R-:W-:-:S13]  /*01c0*/  ISETP.NE.AND.EX P0, PT, RZ, RZ, PT, P0 ;  /* 0x000000ffff00720c */ /* 0x000fda0003f05300 */
[----:B------:R-:W-:Y:S05]  /*01d0*/  @!P0 BRA `(.L_x_30) ;  /* 0x0000000c001c8947 */ /* 0x000fea0003800000 */
[----:B------:R-:W0:Y:S01]  /*01e0*/  LDC.64 R6, c[0x4][RZ] ;  /* 0x01000000ff067b82 */ /* 0x000e220000000a00 */
[----:B------:R-:W-:Y:S02]  /*01f0*/  IMAD.MOV.U32 R12, RZ, RZ, RZ ;  /* 0x000000ffff0c7224 */ /* 0x000fe400078e00ff */
[----:B0-----:R-:W-:-:S07]  /*0200*/  IMAD.WIDE.U32 R6, R10, 0xc80, R6 ;  /* 0x00000c800a067825 */ /* 0x001fce00078e0006 */
.L_x_33:
[----:B0-----:R-:W-:Y:S01]  /*0210*/  IMAD.MOV.U32 R13, RZ, RZ, RZ ;  /* 0x000000ffff0d7224 */ /* 0x001fe200078e00ff */
[----:B------:R-:W-:Y:S01]  /*0220*/  CS2R R2, SRZ ;  /* 0x0000000000027805 */ /* 0x000fe2000001ff00 */
[----:B------:R-:W-:Y:S01]  /*0230*/  IMAD.MOV.U32 R15, RZ, RZ, RZ ;  /* 0x000000ffff0f7224 */ /* 0x000fe200078e00ff */
[----:B------:R-:W-:-:S07]  /*0240*/  CS2R R4, SRZ ;  /* 0x0000000000047805 */ /* 0x000fce000001ff00 */
.L_x_32:
[----:B------:R-:W0:Y:S01]  /*0250*/  S2R R14, SR_TID.X ;  /* 0x00000000000e7919 */ /* 0x000e220000002100 */
[----:B------:R-:W0:Y:S02]  /*0260*/  LDC.64 R8, c[0x0][0x388] ;  /* 0x0000e200ff087b82 */ /* 0x000e240000000a00 */
[----:B0-----:R-:W-:-:S04]  /*0270*/  IMAD.WIDE.U32 R8, R14, 0x30, R8 ;  /* 0x000000300e087825 */ /* 0x001fc800078e0008 */
[----:B------:R-:W-:-:S05]  /*0280*/  IMAD.WIDE.U32 R8, R15, 0x4, R8 ;  /* 0x000000040f087825 */ /* 0x000fca00078e0008 */
[----:B------:R0:W5:Y:S01]  /*0290*/  LDG.E R16, desc[UR4][R8.64+0x4] ;  /* 0x0000040408107981 */ /* 0x000162000c1e1900 */
[----:B------:R-:W-:-:S07]  /*02a0*/  IMAD.MOV.U32 R17, RZ, RZ, RZ ;  /* 0x000000ffff117224 */ /* 0x000fce00078e00ff */
.L_x_31:
        /* <DEDUP_REMOVED lines=9> */
[----:B------:R-:W3:Y:S04]  /*0340*/  @P1 LDG.E R22, desc[UR4][R8.64+0x14] ;  /* 0x0000140408161981 */ /* 0x000ee8000c1e1900 */
[----:B------:R-:W4:Y:S04]  /*0350*/  @!P0 LDG.E R20, desc[UR4][R8.64+0x10] ;  /* 0x0000100408148981 */ /* 0x000f28000c1e1900 */
[----:B------:R-:W4:Y:S04]  /*0360*/  @P2 LDG.E R28, desc[UR4][R8.64+0x28] ;  /* 0x00002804081c2981 */ /* 0x000f28000c1e1900 */
[----:B------:R-:W4:Y:S04]  /*0370*/  @P1 LDG.E R26, desc[UR4][R8.64+0x24] ;  /* 0x00002404081a1981 */ /* 0x000f28000c1e1900 */
[----:B------:R-:W4:Y:S04]  /*0380*/  @P3 LDG.E R21, desc[UR4][R8.64+0x3c] ;  /* 0x00003c0408153981 */ /* 0x000f28000c1e1900 */
[----:B------:R-:W4:Y:S04]  /*0390*/  @P2 LDG.E R19, desc[UR4][R8.64+0x38] ;  /* 0x0000380408132981 */ /* 0x000f28000c1e1900 */
[----:B------:R-:W4:Y:S04]  /*03a0*/  @P4 LDG.E R23, desc[UR4][R8.64+0x50] ;  /* 0x0000500408174981 */ /* 0x000f28000c1e1900 */
[----:B------:R-:W4:Y:S01]  /*03b0*/  @P1 LDG.E R25, desc[UR4][R8.64+0x20] ;  /* 0x0000200408191981 */ /* 0x000f22000c1e1900 */
[----:B--2---:R-:W-:-:S03]  /*03c0*/  @!P0 LOP3.LUT R13, R13, R18, RZ, 0x3c, !PT ;  /* 0x000000120d0d8212 */ /* 0x004fc600078e3cff */
[----:B------:R-:W2:Y:S01]  /*03d0*/  @!P0 LDG.E R18, desc[UR4][R8.64+0x8] ;  /* 0x0000080408128981 */ /* 0x000ea2000c1e1900 */
[----:B---3--:R-:W-:-:S03]  /*03e0*/  @P1 LOP3.LUT R13, R13, R22, RZ, 0x3c, !PT ;  /* 0x000000160d0d1212 */ /* 0x008fc600078e3cff */
[----:B------:R-:W3:Y:S01]  /*03f0*/  @P3 LDG.E R22, desc[UR4][R8.64+0x4c] ;  /* 0x00004c0408163981 */ /* 0x000ee2000c1e1900 */
[----:B----4-:R-:W-:-:S03]  /*0400*/  @!P0 LOP3.LUT R3, R3, R20, RZ, 0x3c, !PT ;  /* 0x0000001403038212 */ /* 0x010fc600078e3cff */
[----:B------:R-:W4:Y:S01]  /*0410*/  @P1 LDG.E R20, desc[UR4][R8.64+0x1c] ;  /* 0x00001c0408141981 */ /* 0x000f22000c1e1900 */
[----:B------:R-:W-:Y:S02]  /*0420*/  @P2 LOP3.LUT R13, R13, R28, RZ, 0x3c, !PT ;  /* 0x0000001c0d0d2212 */ /* 0x000fe400078e3cff */
[----:B------:R-:W-:Y:S02]  /*0430*/  @P1 LOP3.LUT R3, R3, R26, RZ, 0x3c, !PT ;  /* 0x0000001a03031212 */ /* 0x000fe400078e3cff */
[----:B------:R-:W4:Y:S01]  /*0440*/  @P5 LDG.E R26, desc[UR4][R8.64+0x64] ;  /* 0x00006404081a5981 */ /* 0x000f22000c1e1900 */
[----:B------:R-:W-:-:S03]  /*0450*/  @P3 LOP3.LUT R13, R13, R21, RZ, 0x3c, !PT ;  /* 0x000000150d0d3212 */ /* 0x000fc600078e3cff */
[----:B------:R-:W4:Y:S01]  /*0460*/  @!P0 LDG.E R21, desc[UR4][R8.64+0xc] ;  /* 0x00000c0408158981 */ /* 0x000f22000c1e1900 */
[----:B------:R-:W-:-:S03]  /*0470*/  @P2 LOP3.LUT R3, R3, R19, RZ, 0x3c, !PT ;  /* 0x0000001303032212 */ /* 0x000fc600078e3cff */
[----:B------:R-:W4:Y:S01]  /*0480*/  @!P0 LDG.E R19, desc[UR4][R8.64+0x4] ;  /* 0x0000040408138981 */ /* 0x000f22000c1e1900 */
        /* <DEDUP_REMOVED lines=14> */
[----:B------:R-:W-:Y:S02]  /*0570*/  @P1 LOP3.LUT R2, R2, R25, RZ, 0x3c, !PT ;  /* 0x0000001902021212 */ /* 0x000fe400078e3cff */
[----:B------:R-:W-:Y:S01]  /*0580*/  @P1 LOP3.LUT R4, R4, R23, RZ, 0x3c, !PT ;  /* 0x0000001704041212 */ /* 0x000fe200078e3cff */
[----:B------:R-:W4:Y:S04]  /*0590*/  @P3 LDG.E R25, desc[UR4][R8.64+0x48] ;  /* 0x0000480408193981 */ /* 0x000f28000c1e1900 */
[----:B------:R-:W4:Y:S01]  /*05a0*/  @P3 LDG.E R23, desc[UR4][R8.64+0x40] ;  /* 0x0000400408173981 */ /* 0x000f22000c1e1900 */
[----:B------:R-:W-:Y:S02]  /*05b0*/  LOP3.LUT P0, RZ, R24, 0x80, RZ, 0xc0, !PT ;  /* 0x0000008018ff7812 */ /* 0x000fe4000780c0ff */
[----:B--2---:R-:W-:-:S02]  /*05c0*/  @P2 LOP3.LUT R5, R5, R18, RZ, 0x3c, !PT ;  /* 0x0000001205052212 */ /* 0x004fc400078e3cff */
        /* <DEDUP_REMOVED lines=31> */
[----:B--2---:R-:W-:-:S04]  /*07c0*/  @P6 LOP3.LUT R5, R5, R18, RZ, 0x3c, !PT ;  /* 0x0000001205056212 */ /* 0x004fc800078e3cff */
[----:B---3--:R-:W-:Y:S02]  /*07d0*/  @P0 LOP3.LUT R5, R5, R22, RZ, 0x3c, !PT ;  /* 0x0000001605050212 */ /* 0x008fe400078e3cff */
[----:B----4-:R-:W-:-:S04]  /*07e0*/  @P6 LOP3.LUT R3, R3, R20, RZ, 0x3c, !PT ;  /* 0x0000001403036212 */ /* 0x010fc800078e3cff */
[----:B------:R-:W-:Y:S02]  /*07f0*/  @P0 LOP3.LUT R3, R3, R26, RZ, 0x3c, !PT ;  /* 0x0000001a03030212 */ /* 0x000fe400078e3cff */
[----:B------:R-:W-:Y:S02]  /*0800*/  @P6 LOP3.LUT R2, R2, R21, RZ, 0x3c, !PT ;  /* 0x0000001502026212 */ /* 0x000fe400078e3cff */
[----:B------:R-:W-:Y:S02]  /*0810*/  @P6 LOP3.LUT R4, R4, R19, RZ, 0x3c, !PT ;  /* 0x0000001304046212 */ /* 0x000fe400078e3cff */
[----:B------:R-:W-:Y:S02]  /*0820*/  @P0 LOP3.LUT R2, R2, R25, RZ, 0x3c, !PT ;  /* 0x0000001902020212 */ /* 0x000fe400078e3cff */
        /* <DEDUP_REMOVED lines=32> */
[----:B------:R-:W-:Y:S02]  /*0a30*/  LOP3.LUT P0, RZ, R24, 0x8000, RZ, 0xc0, !PT ;  /* 0x0000800018ff7812 */ /* 0x000fe4000780c0ff */
[----:B----4-:R-:W-:Y:S01]  /*0a40*/  @P5 LOP3.LUT R13, R13, R26, RZ, 0x3c, !PT ;  /* 0x0000001a0d0d5212 */ /* 0x010fe200078e3cff */
[----:B------:R-:W4:Y:S04]  /*0a50*/  @P2 LDG.E R24, desc[UR4][R8.64+0xd8] ;  /* 0x0000d80408182981 */ /* 0x000f28000c1e1900 */
[----:B------:R-:W4:Y:S01]  /*0a60*/  @P6 LDG.E R26, desc[UR4][R8.64+0x118] ;  /* 0x00011804081a6981 */ /* 0x000f22000c1e1900 */
[----:B------:R-:W-:Y:S02]  /*0a70*/  @P1 LOP3.LUT R2, R2, R19, RZ, 0x3c, !PT ;  /* 0x0000001302021212 */ /* 0x000fe400078e3cff */
[----:B------:R-:W-:Y:S01]  /*0a80*/  @P2 LOP3.LUT R5, R5, R22, RZ, 0x3c, !PT ;  /* 0x0000001605052212 */ /* 0x000fe200078e3cff */
[----:B------:R-:W4:Y:S04]  /*0a90*/  @P3 LDG.E R19, desc[UR4][R8.64+0xe8] ;  /* 0x0000e80408133981 */ /* 0x000f28000c1e1900 */
[----:B------:R-:W4:Y:S01]  /*0aa0*/  @P4 LDG.E R22, desc[UR4][R8.64+0xf8] ;  /* 0x0000f80408164981 */ /* 0x000f22000c1e1900 */
[----:B------:R-:W-:-:S03]  /*0ab0*/  @P2 LOP3.LUT R4, R4, R21, RZ, 0x3c, !PT ;  /* 0x0000001504042212 */ /* 0x000fc600078e3cff */
[----:B------:R-:W4:Y:S01]  /*0ac0*/  @P4 LDG.E R21, desc[UR4][R8.64+0xf4] ;  /* 0x0000f40408154981 */ /* 0x000f22000c1e1900 */
[----:B------:R-:W-:-:S03]  /*0ad0*/  @P2 LOP3.LUT R2, R2, R23, RZ, 0x3c, !PT ;  /* 0x0000001702022212 */ /* 0x000fc600078e3cff */
[----:B------:R-:W4:Y:S01]  /*0ae0*/  @P4 LDG.E R23, desc[UR4][R8.64+0xfc] ;  /* 0x0000fc0408174981 */ /* 0x000f22000c1e1900 */
[----:B------:R-:W-:-:S03]  /*0af0*/  @P3 LOP3.LUT R4, R4, R25, RZ, 0x3c, !PT ;  /* 0x0000001904043212 */ /* 0x000fc600078e3cff */
[----:B------:R-:W4:Y:S04]  /*0b00*/  @P5 LDG.E R25, desc[UR4][R8.64+0x108] ;  /* 0x0001080408195981 */ /* 0x000f28000c1e1900 */
        /* <DEDUP_REMOVED lines=27> */
[----:B------:R-:W-:-:S05]  /*0cc0*/  VIADD R17, R17, 0x10 ;  /* 0x0000001011117836 */ /* 0x000fca0000000000 */
[----:B------:R-:W-:Y:S02]  /*0cd0*/  ISETP.NE.AND P1, PT, R17, 0x20, PT ;  /* 0x000000201100780c */ /* 0x000fe40003f25270 */
[----:B------:R-:W-:Y:S02]  /*0ce0*/  @P5 LOP3.LUT R2, R2, R19, RZ, 0x3c, !PT ;  /* 0x0000001302025212 */ /* 0x000fe400078e3cff */
[----:B------:R-:W-:Y:S02]  /*0cf0*/  @P6 LOP3.LUT R4, R4, R21, RZ, 0x3c, !PT ;  /* 0x0000001504046212 */ /* 0x000fe400078e3cff */
[----:B------:R-:W-:Y:S02]  /*0d00*/  @P6 LOP3.LUT R5, R5, R22, RZ, 0x3c, !PT ;  /* 0x0000001605056212 */ /* 0x000fe400078e3cff */
[----:B------:R-:W-:Y:S02]  /*0d10*/  @P6 LOP3.LUT R2, R2, R23, RZ, 0x3c, !PT ;  /* 0x0000001702026212 */ /* 0x000fe400078e3cff */
[----:B------:R-:W-:-:S02]  /*0d20*/  @P0 LOP3.LUT R4, R4, R25, RZ, 0x3c, !PT ;  /* 0x0000001904040212 */ /* 0x000fc400078e3cff */
[----:B------:R-:W-:Y:S02]  /*0d30*/  @P0 LOP3.LUT R2, R2, R27, RZ, 0x3c, !PT ;  /* 0x0000001b02020212 */ /* 0x000fe400078e3cff */
[----:B---3--:R-:W-:-:S04]  /*0d40*/  @P5 LOP3.LUT R3, R3, R20, RZ, 0x3c, !PT ;  /* 0x0000001403035212 */ /* 0x008fc800078e3cff */
[----:B--2---:R-:W-:Y:S02]  /*0d50*/  @P6 LOP3.LUT R3, R3, R18, RZ, 0x3c, !PT ;  /* 0x0000001203036212 */ /* 0x004fe400078e3cff */
[----:B----4-:R-:W-:Y:S02]  /*0d60*/  @P0 LOP3.LUT R5, R5, R24, RZ, 0x3c, !PT ;  /* 0x0000001805050212 */ /* 0x010fe400078e3cff */
[----:B------:R-:W-:Y:S01]  /*0d70*/  @P0 LOP3.LUT R3, R3, R26, RZ, 0x3c, !PT ;  /* 0x0000001a03030212 */ /* 0x000fe200078e3cff */
[----:B------:R-:W-:Y:S06]  /*0d80*/  @P1 BRA `(.L_x_31) ;  /* 0xfffffff400481947 */ /* 0x000fec000383ffff */
[----:B------:R-:W-:-:S05]  /*0d90*/  VIADD R15, R15, 0x1 ;  /* 0x000000010f0f7836 */ /* 0x000fca0000000000 */
[----:B------:R-:W-:-:S13]  /*0da0*/  ISETP.NE.AND P0, PT, R15, 0x5, PT ;  /* 0x000000050f00780c */ /* 0x000fda0003f05270 */
[----:B------:R-:W-:Y:S05]  /*0db0*/  @P0 BRA `(.L_x_32) ;  /* 0xfffffff400240947 */ /* 0x000fea000383ffff */
[----:B------:R-:W0:Y:S01]  /*0dc0*/  LDC.64 R8, c[0x0][0x388] ;  /* 0x0000e200ff087b82 */ /* 0x000e220000000a00 */
[----:B------:R-:W-:Y:S01]  /*0dd0*/  VIADD R12, R12, 0x1 ;  /* 0x000000010c0c7836 */ /* 0x000fe20000000000 */
[----:B------:R-:W-:-:S04]  /*0de0*/  LOP3.LUT R15, R0, 0x3, RZ, 0xc0, !PT ;  /* 0x00000003000f7812 */ /* 0x000fc800078ec0ff */
[----:B------:R-:W-:Y:S01]  /*0df0*/  ISETP.GE.U32.AND P0, PT, R12, R15, PT ;  /* 0x0000000f0c00720c */ /* 0x000fe20003f06070 */
[----:B0-----:R-:W-:-:S05]  /*0e00*/  IMAD.WIDE.U32 R8, R14, 0x30, R8 ;  /* 0x000000300e087825 */ /* 0x001fca00078e0008 */
[----:B------:R0:W-:Y:S04]  /*0e10*/  STG.E.64 desc[UR4][R8.64+0x8], R4 ;  /* 0x0000080408007986 */ /* 0x0001e8000c101b04 */
[----:B------:R0:W-:Y:S04]  /*0e20*/  STG.E.64 desc[UR4][R8.64+0x10], R2 ;  /* 0x0000100208007986 */ /* 0x0001e8000c101b04 */
[----:B------:R0:W-:Y:S01]  /*0e30*/  STG.E desc[UR4][R8.64+0x4], R13 ;  /* 0x0000040d08007986 */ /* 0x0001e2000c101904 */
[----:B------:R-:W-:Y:S05]  /*0e40*/  @!P0 BRA `(.L_x_33) ;  /* 0xfffffff000f08947 */ /* 0x000fea000383ffff */
.L_x_30:
[----:B------:R-:W-:Y:S05]  /*0e50*/  BSYNC.RECONVERGENT B1 ;  /* 0x0000000000017941 */ /* 0x000fea0003800200 */
.L_x_29:
[----:B------:R-:W-:Y:S01]  /*0e60*/  ISETP.GT.U32.AND P0, PT, R0, 0x3, PT ;  /* 0x000000030000780c */ /* 0x000fe20003f04070 */
[----:B------:R-:W-:Y:S01]  /*0e70*/  VIADD R10, R10, 0x1 ;  /* 0x000000010a0a7836 */ /* 0x000fe20000000000 */
[--C-:B------:R-:W-:Y:S02]  /*0e80*/  SHF.R.U64 R0, R0, 0x2, R11.reuse ;  /* 0x0000000200007819 */ /* 0x100fe4000000120b */
[----:B------:R-:W-:Y:S02]  /*0e90*/  ISETP.GT.U32.AND.EX P0, PT, R11, RZ, PT, P0 ;  /* 0x000000ff0b00720c */ /* 0x000fe40003f04100 */
[----:B------:R-:W-:-:S11]  /*0ea0*/  SHF.R.U32.HI R11, RZ, 0x2, R11 ;  /* 0x00000002ff0b7819 */ /* 0x000fd6000001160b */
[----:B------:R-:W-:Y:S05]  /*0eb0*/  @P0 BRA `(.L_x_34) ;  /* 0xfffffff000b40947 */ /* 0x000fea000383ffff */
.L_x_28:
[----:B------:R-:W-:Y:S05]  /*0ec0*/  BSYNC.RECONVERGENT B0 ;  /* 0x0000000000007941 */ /* 0x000fea0003800200 */
.L_x_27:
[----:B0-----:R-:W0:Y:S01]  /*0ed0*/  S2R R5, SR_TID.X ;  /* 0x0000000000057919 */ /* 0x001e220000002100 */
[----:B------:R-:W0:Y:S02]  /*0ee0*/  LDC.64 R2, c[0x0][0x388] ;  /* 0x0000e200ff027b82 */ /* 0x000e240000000a00 */
[----:B0-----:R-:W-:-:S05]  /*0ef0*/  IMAD.WIDE.U32 R2, R5, 0x30, R2 ;  /* 0x0000003005027825 */ /* 0x001fca00078e0002 */
[----:B------:R-:W-:Y:S04]  /*0f00*/  STG.E.64 desc[UR4][R2.64+0x18], RZ ;  /* 0x000018ff02007986 */ /* 0x000fe8000c101b04 */
[----:B------:R-:W-:Y:S04]  /*0f10*/  STG.E desc[UR4][R2.64+0x20], RZ ;  /* 0x000020ff02007986 */ /* 0x000fe8000c101904 */
[----:B------:R-:W-:Y:S01]  /*0f20*/  STG.E.64 desc[UR4][R2.64+0x28], RZ ;  /* 0x000028ff02007986 */ /* 0x000fe2000c101b04 */
[----:B------:R-:W-:Y:S05]  /*0f30*/  EXIT ;  /* 0x000000000000794d */ /* 0x000fea0003800000 */
.L_x_35:
        /* <DEDUP_REMOVED lines=12> */
.L_x_55:


//--------------------- .text._Z11monteBlocksP17curandStateXORWOWPiS1_ --------------------------
	.section	.text._Z11monteBlocksP17curandStateXORWOWPiS1_,"ax",@progbits
	.align	128
        .global         _Z11monteBlocksP17curandStateXORWOWPiS1_
        .type           _Z11monteBlocksP17curandStateXORWOWPiS1_,@function
        .size           _Z11monteBlocksP17curandStateXORWOWPiS1_,(.L_x_50 - _Z11monteBlocksP17curandStateXORWOWPiS1_)
        .other          _Z11monteBlocksP17curandStateXORWOWPiS1_,@"STO_CUDA_ENTRY STV_DEFAULT"
_Z11monteBlocksP17curandStateXORWOWPiS1_:
.text._Z11monteBlocksP17curandStateXORWOWPiS1_:
[----:B------:R-:W-:Y:S01]  /*0000*/  LDC R1, c[0x0][0x37c] ;  /* 0x0000df00ff017b82 */ /* 0x000fe20000000800 */
[----:B------:R-:W0:Y:S07]  /*0010*/  S2R R0, SR_CTAID.X ;  /* 0x0000000000007919 */ /* 0x000e2e0000002500 */
        /* <DEDUP_REMOVED lines=39> */
[C---:B------:R-:W-:Y:S02]  /*0290*/  IADD3 R5, PT, PT, R6.reuse, 0x10974f, R12 ;  /* 0x0010974f06057810 */ /* 0x040fe40007ffe00c */
        /* <DEDUP_REMOVED lines=33> */
[----:B------:R-:W-:Y:S05]  /*04b0*/  CALL.REL.NOINC `($__internal_2_$__cuda_sm20_dsqrt_rn_f64_mediumpath_v1) ;  /* 0x0000000000207944 */ /* 0x000fea0003c00000 */
.L_x_36:
        /* <DEDUP_REMOVED lines=8> */
        .weak           $__internal_2_$__cuda_sm20_dsqrt_rn_f64_mediumpath_v1
        .type           $__internal_2_$__cuda_sm20_dsqrt_rn_f64_mediumpath_v1,@function
        .size           $__internal_2_$__cuda_sm20_dsqrt_rn_f64_mediumpath_v1,(.L_x_50 - $__internal_2_$__cuda_sm20_dsqrt_rn_f64_mediumpath_v1)
$__internal_2_$__cuda_sm20_dsqrt_rn_f64_mediumpath_v1:
[----:B------:R-:W-:Y:S01]  /*0540*/  ISETP.GE.U32.AND P0, PT, R8, -0x3400000, PT ;  /* 0xfcc000000800780c */ /* 0x000fe20003f06070 */
[----:B------:R-:W-:-:S12]  /*0550*/  IMAD.MOV.U32 R11, RZ, RZ, R17 ;  /* 0x000000ffff0b7224 */ /* 0x000fd800078e0011 */
        /* <DEDUP_REMOVED lines=9> */
.L_x_37:
        /* <DEDUP_REMOVED lines=24> */
.L_x_39:
[----:B------:R-:W-:-:S11]  /*0770*/  DADD R4, R6, R6 ;  /* 0x0000000006047229 */ /* 0x000fd60000000006 */
.L_x_38:
[----:B------:R-:W-:Y:S02]  /*0780*/  IMAD.MOV.U32 R3, RZ, RZ, 0x0 ;  /* 0x00000000ff037424 */ /* 0x000fe400078e00ff */
[----:B------:R-:W-:Y:S02]  /*0790*/  IMAD.MOV.U32 R14, RZ, RZ, R4 ;  /* 0x000000ffff0e7224 */ /* 0x000fe400078e0004 */
[----:B------:R-:W-:Y:S01]  /*07a0*/  IMAD.MOV.U32 R15, RZ, RZ, R5 ;  /* 0x000000ffff0f7224 */ /* 0x000fe200078e0005 */
[----:B------:R-:W-:Y:S06]  /*07b0*/  RET.REL.NODEC R2 `(_Z11monteBlocksP17curandStateXORWOWPiS1_) ;  /* 0xfffffff802107950 */ /* 0x000fec0003c3ffff */
.L_x_40:
        /* <DEDUP_REMOVED lines=12> */
.L_x_50:


//--------------------- .text._Z18init_random_blocksiP17curandStateXORWOW --------------------------
	.section	.text._Z18init_random_blocksiP17curandStateXORWOW,"ax",@progbits
	.align	128
        .global         _Z18init_random_blocksiP17curandStateXORWOW
        .type           _Z18init_random_blocksiP17curandStateXORWOW,@function
        .size           _Z18init_random_blocksiP17curandStateXORWOW,(.L_x_57 - _Z18init_random_blocksiP17curandStateXORWOW)
        .other          _Z18init_random_blocksiP17curandStateXORWOW,@"STO_CUDA_ENTRY STV_DEFAULT"
_Z18init_random_blocksiP17curandStateXORWOW:
.text._Z18init_random_blocksiP17curandStateXORWOW:
[----:B------:R-:W-:Y:S01]  /*0000*/  LDC R1, c[0x0][0x37c] ;  /* 0x0000df00ff017b82 */ /* 0x000fe20000000800 */
[----:B------:R-:W0:Y:S07]  /*0010*/  S2R R13, SR_CTAID.X ;  /* 0x00000000000d7919 */ /* 0x000e2e0000002500 */
[----:B------:R-:W1:Y:S01]  /*0020*/  LDC R4, c[0x0][0x380] ;  /* 0x0000e000ff047b82 */ /* 0x000e620000000800 */
[----:B------:R-:W2:Y:S01]  /*0030*/  LDCU.64 UR6, c[0x0][0x358] ;  /* 0x00006b00ff0677ac */ /* 0x000ea20008000a00 */
[----:B------:R-:W-:-:S06]  /*0040*/  IMAD.MOV.U32 R5, RZ, RZ, -0x266e14b1 ;  /* 0xd991eb4fff057424 */ /* 0x000fcc00078e00ff */
[----:B------:R-:W3:Y:S01]  /*0050*/  LDC.64 R2, c[0x0][0x388] ;  /* 0x0000e200ff027b82 */ /* 0x000ee20000000a00 */
[C---:B-1----:R-:W-:Y:S02]  /*0060*/  ISETP.GT.AND P0, PT, R4.reuse, -0x1, PT ;  /* 0xffffffff0400780c */ /* 0x042fe40003f04270 */
[----:B------:R-:W-:Y:S02]  /*0070*/  LOP3.LUT R0, R4, 0xaad26b49, RZ, 0x3c, !PT ;  /* 0xaad26b4904007812 */ /* 0x000fe400078e3cff */
[----:B------:R-:W-:Y:S02]  /*0080*/  SEL R5, R5, 0x8bf16996, P0 ;  /* 0x8bf1699605057807 */ /* 0x000fe40000000000 */
[----:B0-----:R-:W-:Y:S01]  /*0090*/  ISETP.NE.AND P0, PT, R13, RZ, PT ;  /* 0x000000ff0d00720c */ /* 0x001fe20003f05270 */
[----:B------:R-:W-:Y:S01]  /*00a0*/  IMAD R0, R0, 0x4182bed5, RZ ;  /* 0x4182bed500007824 */ /* 0x000fe200078e02ff */
[----:B------:R-:W-:Y:S01]  /*00b0*/  LOP3.LUT R10, R5, 0x5491333, RZ, 0x3c, !PT ;  /* 0x05491333050a7812 */ /* 0x000fe200078e3cff */
[----:B---3--:R-:W-:-:S03]  /*00c0*/  IMAD.WIDE.U32 R2, R13, 0x30, R2 ;  /* 0x000000300d027825 */ /* 0x008fc600078e0002 */
[C---:B------:R-:W-:Y:S01]  /*00d0*/  IADD3 R6, PT, PT, R5.reuse, 0x64f0c9, R0 ;  /* 0x0064f0c905067810 */ /* 0x040fe20007ffe000 */
[C---:B------:R-:W-:Y:S01]  /*00e0*/  VIADD R7, R0.reuse, 0x75bcd15 ;  /* 0x075bcd1500077836 */ /* 0x040fe20000000000 */
[C---:B------:R-:W-:Y:S01]  /*00f0*/  LOP3.LUT R8, R0.reuse, 0x159a55e5, RZ, 0x3c, !PT ;  /* 0x159a55e500087812 */ /* 0x040fe200078e3cff */
[----:B------:R-:W-:Y:S02]  /*0100*/  VIADD R11, R0, 0x583f19 ;  /* 0x00583f19000b7836 */ /* 0x000fe40000000000 */
[----:B------:R-:W-:Y:S01]  /*0110*/  VIADD R9, R5, 0x1f123bb5 ;  /* 0x1f123bb505097836 */ /* 0x000fe20000000000 */
[----:B--2---:R0:W-:Y:S04]  /*0120*/  STG.E.64 desc[UR6][R2.64], R6 ;  /* 0x0000000602007986 */ /* 0x0041e8000c101b06 */
[----:B------:R0:W-:Y:S04]  /*0130*/  STG.E.64 desc[UR6][R2.64+0x8], R8 ;  /* 0x0000080802007986 */ /* 0x0001e8000c101b06 */
[----:B------:R0:W-:Y:S01]  /*0140*/  STG.E.64 desc[UR6][R2.64+0x10], R10 ;  /* 0x0000100a02007986 */ /* 0x0001e2000c101b06 */
[----:B------:R-:W-:Y:S05]  /*0150*/  @!P0 BRA `(.L_x_41) ;  /* 0x0000000c00488947 */ /* 0x000fea0003800000 */
[----:B------:R-:W-:Y:S02]  /*0160*/  IMAD.MOV.U32 R0, RZ, RZ, R13 ;  /* 0x000000ffff007224 */ /* 0x000fe400078e000d */
[----:B------:R-:W-:Y:S02]  /*0170*/  IMAD.MOV.U32 R15, RZ, RZ, RZ ;  /* 0x000000ffff0f7224 */ /* 0x000fe400078e00ff */
[----:B------:R-:W-:-:S07]  /*0180*/  IMAD.MOV.U32 R12, RZ, RZ, RZ ;  /* 0x000000ffff0c7224 */ /* 0x000fce00078e00ff */
.L_x_46:
[----:B0-----:R-:W-:-:S04]  /*0190*/  LOP3.LUT R2, R0, 0x3, RZ, 0xc0, !PT ;  /* 0x0000000300027812 */ /* 0x001fc800078ec0ff */
[----:B------:R-:W-:-:S04]  /*01a0*/  ISETP.NE.U32.AND P0, PT, R2, RZ, PT ;  /* 0x000000ff0200720c */ /* 0x000fc80003f05070 */
[----:B------:R-:W-:-:S13]  /*01b0*/  ISETP.NE.AND.EX P0, PT, RZ, RZ, PT, P0 ;  /* 0x000000ffff00720c */ /* 0x000fda0003f05300 */
[----:B------:R-:W-:Y:S05]  /*01c0*/  @!P0 BRA `(.L_x_42) ;  /* 0x0000000c00148947 */ /* 0x000fea0003800000 */
[----:B------:R-:W0:Y:S01]  /*01d0*/  LDC.64 R6, c[0x4][RZ] ;  /* 0x01000000ff067b82 */ /* 0x000e220000000a00 */
[----:B------:R-:W-:Y:S01]  /*01e0*/  UMOV UR4, URZ ;  /* 0x000000ff00047c82 */ /* 0x000fe20008000000 */
[----:B0-----:R-:W-:-:S07]  /*01f0*/  IMAD.WIDE.U32 R6, R12, 0xc80, R6 ;  /* 0x00000c800c067825 */ /* 0x001fce00078e0006 */
.L_x_45:
[----:B0-----:R-:W-:Y:S01]  /*0200*/  IMAD.MOV.U32 R14, RZ, RZ, RZ ;  /* 0x000000ffff0e7224 */ /* 0x001fe200078e00ff */
[----:B------:R-:W-:Y:S01]  /*0210*/  CS2R R2, SRZ ;  /* 0x0000000000027805 */ /* 0x000fe2000001ff00 */
[----:B------:R-:W-:Y:S01]  /*0220*/  IMAD.MOV.U32 R16, RZ, RZ, RZ ;  /* 0x000000ffff107224 */ /* 0x000fe200078e00ff */
[----:B------:R-:W-:-:S07]  /*0230*/  CS2R R4, SRZ ;  /* 0x0000000000047805 */ /* 0x000fce000001ff00 */
.L_x_44:
[----:B------:R-:W0:Y:S02]  /*0240*/  LDC.64 R8, c[0x0][0x388] ;  /* 0x0000e200ff087b82 */ /* 0x000e240000000a00 */
[----:B0-----:R-:W-:-:S04]  /*0250*/  IMAD.WIDE.U32 R10, R13, 0x30, R8 ;  /* 0x000000300d0a7825 */ /* 0x001fc800078e0008 */
[----:B------:R-:W-:-:S05]  /*0260*/  IMAD.WIDE.U32 R10, R16, 0x4, R10 ;  /* 0x00000004100a7825 */ /* 0x000fca00078e000a */
[----:B------:R0:W5:Y:S01]  /*0270*/  LDG.E R17, desc[UR6][R10.64+0x4] ;  /* 0x000004060a117981 */ /* 0x000162000c1e1900 */
[----:B------:R-:W-:-:S07]  /*0280*/  IMAD.MOV.U32 R18, RZ, RZ, RZ ;  /* 0x000000ffff127224 */ /* 0x000fce00078e00ff */
.L_x_43:
        /* <DEDUP_REMOVED lines=18> */
[----:B---3--:R-:W-:-:S03]  /*03b0*/  @!P0 LOP3.LUT R3, R3, R20, RZ, 0x3c, !PT ;  /* 0x0000001403038212 */ /* 0x008fc600078e3cff */
[----:B------:R-:W3:Y:S01]  /*03c0*/  @!P0 LDG.E R20, desc[UR6][R10.64+0x8] ;  /* 0x000008060a148981 */ /* 0x000ee2000c1e1900 */
[----:B----4-:R-:W-:-:S03]  /*03d0*/  @P1 LOP3.LUT R14, R14, R21, RZ, 0x3c, !PT ;  /* 0x000000150e0e1212 */ /* 0x010fc600078e3cff */
[----:B------:R-:W4:Y:S01]  /*03e0*/  @!P0 LDG.E R21, desc[UR6][R10.64+0xc] ;  /* 0x00000c060a158981 */ /* 0x000f22000c1e1900 */
[----:B------:R-:W-:-:S03]  /*03f0*/  @P2 LOP3.LUT R14, R14, R23, RZ, 0x3c, !PT ;  /* 0x000000170e0e2212 */ /* 0x000fc600078e3cff */
[----:B------:R-:W4:Y:S01]  /*0400*/  @P1 LDG.E R23, desc[UR6][R10.64+0x18] ;  /* 0x000018060a171981 */ /* 0x000f22000c1e1900 */
[----:B------:R-:W-:-:S03]  /*0410*/  @P1 LOP3.LUT R3, R3, R24, RZ, 0x3c, !PT ;  /* 0x0000001803031212 */ /* 0x000fc600078e3cff */
[----:B------:R-:W4:Y:S01]  /*0420*/  @P2 LDG.E R24, desc[UR6][R10.64+0x30] ;  /* 0x000030060a182981 */ /* 0x000f22000c1e1900 */
[----:B--2---:R-:W-:-:S03]  /*0430*/  @!P0 LOP3.LUT R4, R4, R19, RZ, 0x3c, !PT ;  /* 0x0000001304048212 */ /* 0x004fc600078e3cff */
[----:B------:R-:W2:Y:S01]  /*0440*/  @P1 LDG.E R19, desc[UR6][R10.64+0x20] ;  /* 0x000020060a131981 */ /* 0x000ea2000c1e1900 */
[----:B---3--:R-:W-:-:S03]  /*0450*/  @!P0 LOP3.LUT R5, R5, R20, RZ, 0x3c, !PT ;  /* 0x0000001405058212 */ /* 0x008fc600078e3cff */
[----:B------:R-:W3:Y:S01]  /*0460*/  @P1 LDG.E R20, desc[UR6][R10.64+0x1c] ;  /* 0x00001c060a141981 */ /* 0x000ee2000c1e1900 */
[----:B----4-:R-:W-:-:S03]  /*0470*/  @!P0 LOP3.LUT R2, R2, R21, RZ, 0x3c, !PT ;  /* 0x0000001502028212 */ /* 0x010fc600078e3cff */
        /* <DEDUP_REMOVED lines=11> */
[----:B------:R-:W-:-:S03]  /*0530*/  @P2 LOP3.LUT R5, R5, R24, RZ, 0x3c, !PT ;  /* 0x0000001805052212 */ /* 0x000fc600078e3cff */
[----:B------:R-:W3:Y:S01]  /*0540*/  @P4 LDG.E R24, desc[UR6][R10.64+0x58] ;  /* 0x000058060a184981 */ /* 0x000ee2000c1e1900 */
[----:B----4-:R-:W-:Y:S02]  /*0550*/  @P2 LOP3.LUT R4, R4, R21, RZ, 0x3c, !PT ;  /* 0x0000001504042212 */ /* 0x010fe400078e3cff */
[----:B------:R-:W-:Y:S01]  /*0560*/  @P2 LOP3.LUT R2, R2, R23, RZ, 0x3c, !PT ;  /* 0x0000001702022212 */ /* 0x000fe200078e3cff */
[----:B------:R-:W4:Y:S04]  /*0570*/  @P3 LDG.E R21, desc[UR6][R10.64+0x48] ;  /* 0x000048060a153981 */ /* 0x000f28000c1e1900 */
[----:B------:R-:W4:Y:S01]  /*0580*/  @P4 LDG.E R23, desc[UR6][R10.64+0x54] ;  /* 0x000054060a174981 */ /* 0x000f22000c1e1900 */
[----:B------:R-:W-:Y:S02]  /*0590*/  @P4 LOP3.LUT R14, R14, R27, RZ, 0x3c, !PT ;  /* 0x0000001b0e0e4212 */ /* 0x000fe400078e3cff */
[----:B------:R-:W-:-:S02]  /*05a0*/  @P3 LOP3.LUT R3, R3, R26, RZ, 0x3c, !PT ;  /* 0x0000001a03033212 */ /* 0x000fc400078e3cff */
        /* <DEDUP_REMOVED lines=9> */
[----:B----4-:R-:W-:-:S03]  /*0640*/  @P3 LOP3.LUT R2, R2, R21, RZ, 0x3c, !PT ;  /* 0x0000001502023212 */ /* 0x010fc600078e3cff */
[----:B------:R-:W4:Y:S01]  /*0650*/  @P5 LDG.E R21, desc[UR6][R10.64+0x68] ;  /* 0x000068060a155981 */ /* 0x000f22000c1e1900 */
[----:B------:R-:W-:-:S03]  /*0660*/  @P4 LOP3.LUT R4, R4, R23, RZ, 0x3c, !PT ;  /* 0x0000001704044212 */ /* 0x000fc600078e3cff */
[----:B------:R-:W4:Y:S01]  /*0670*/  @P5 LDG.E R23, desc[UR6][R10.64+0x70] ;  /* 0x000070060a175981 */ /* 0x000f22000c1e1900 */
[----:B------:R-:W-:Y:S02]  /*0680*/  LOP3.LUT P0, RZ, R22, 0x80, RZ, 0xc0, !PT ;  /* 0x0000008016ff7812 */ /* 0x000fe4000780c0ff */
[----:B------:R-:W-:Y:S02]  /*0690*/  @P4 LOP3.LUT R3, R3, R26, RZ, 0x3c, !PT ;  /* 0x0000001a03034212 */ /* 0x000fe400078e3cff */
[----:B------:R-:W-:Y:S02]  /*06a0*/  @P6 LOP3.LUT R14, R14, R25, RZ, 0x3c, !PT ;  /* 0x000000190e0e6212 */ /* 0x000fe400078e3cff */
[----:B------:R-:W4:Y:S07]  /*06b0*/  @P6 LDG.E R25, desc[UR6][R10.64+0x7c] ;  /* 0x00007c060a196981 */ /* 0x000f2e000c1e1900 */
[----:B------:R-:W4:Y:S04]  /*06c0*/  @P0 LDG.E R27, desc[UR6][R10.64+0x8c] ;  /* 0x00008c060a1b0981 */ /* 0x000f28000c1e1900 */
[----:B------:R-:W4:Y:S04]  /*06d0*/  @P0 LDG.E R26, desc[UR6][R10.64+0x94] ;  /* 0x000094060a1a0981 */ /* 0x000f28000c1e1900 */
        /* <DEDUP_REMOVED lines=11> */
[----:B------:R-:W-:Y:S02]  /*0790*/  @P6 LOP3.LUT R4, R4, R25, RZ, 0x3c, !PT ;  /* 0x0000001904046212 */ /* 0x000fe400078e3cff */
[----:B------:R-:W-:Y:S02]  /*07a0*/  @P0 LOP3.LUT R14, R14, R27, RZ, 0x3c, !PT ;  /* 0x0000001b0e0e0212 */ /* 0x000fe400078e3cff */
[----:B--2---:R-:W-:Y:S02]  /*07b0*/  @P6 LOP3.LUT R2, R2, R19, RZ, 0x3c, !PT ;  /* 0x0000001302026212 */ /* 0x004fe400078e3cff */
[----:B---3--:R-:W-:Y:S02]  /*07c0*/  @P6 LOP3.LUT R5, R5, R20, RZ, 0x3c, !PT ;  /* 0x0000001405056212 */ /* 0x008fe400078e3cff */
[----:B------:R-:W-:Y:S02]  /*07d0*/  @P6 LOP3.LUT R3, R3, R24, RZ, 0x3c, !PT ;  /* 0x0000001803036212 */ /* 0x000fe400078e3cff */
[----:B------:R-:W-:-:S02]  /*07e0*/  @P0 LOP3.LUT R5, R5, R26, RZ, 0x3c, !PT ;  /* 0x0000001a05050212 */ /* 0x000fc400078e3cff */
[----:B----4-:R-:W-:Y:S02]  /*07f0*/  @P0 LOP3.LUT R4, R4, R21, RZ, 0x3c, !PT ;  /* 0x0000001504040212 */ /* 0x010fe400078e3cff */
        /* <DEDUP_REMOVED lines=26> */
[----:B------:R-:W-:Y:S02]  /*09a0*/  @P4 LOP3.LUT R14, R14, R29, RZ, 0x3c, !PT ;  /* 0x0000001d0e0e4212 */ /* 0x000fe400078e3cff */
[----:B------:R-:W-:Y:S02]  /*09b0*/  @P1 LOP3.LUT R3, R3, R26, RZ, 0x3c, !PT ;  /* 0x0000001a03031212 */ /* 0x000fe400078e3cff */
[----:B------:R-:W4:Y:S01]  /*09c0*/  @P3 LDG.E R26, desc[UR6][R10.64+0xe4] ;  /* 0x0000e4060a1a3981 */ /* 0x000f22000c1e1900 */
[----:B--2---:R-:W-:Y:S02]  /*09d0*/  @P0 LOP3.LUT R2, R2, R19, RZ, 0x3c, !PT ;  /* 0x0000001302020212 */ /* 0x004fe400078e3cff */
[----:B------:R-:W-:Y:S01]  /*09e0*/  LOP3.LUT P0, RZ, R22, 0x8000, RZ, 0xc0, !PT ;  /* 0x0000800016ff7812 */ /* 0x000fe2000780c0ff */
[----:B------:R-:W2:Y:S01]  /*09f0*/  @P2 LDG.E R19, desc[UR6][R10.64+0xcc] ;  /* 0x0000cc060a132981 */ /* 0x000ea2000c1e1900 */
[----:B---3--:R-:W-:-:S03]  /*0a00*/  @P1 LOP3.LUT R2, R2, R23, RZ, 0x3c, !PT ;  /* 0x0000001702021212 */ /* 0x008fc600078e3cff */
[----:B------:R-:W3:Y:S01]  /*0a10*/  @P2 LDG.E R22, desc[UR6][R10.64+0xd0] ;  /* 0x0000d0060a162981 */ /* 0x000ee2000c1e1900 */
[----:B----4-:R-:W-:-:S03]  /*0a20*/  @P1 LOP3.LUT R4, R4, R21, RZ, 0x3c, !PT ;  /* 0x0000001504041212 */ /* 0x010fc600078e3cff */
[----:B------:R-:W4:Y:S01]  /*0a30*/  @P2 LDG.E R21, desc[UR6][R10.64+0xd4] ;  /* 0x0000d4060a152981 */ /* 0x000f22000c1e1900 */
[----:B------:R-:W-:-:S03]  /*0a40*/  @P5 LOP3.LUT R14, R14, R25, RZ, 0x3c, !PT ;  /* 0x000000190e0e5212 */ /* 0x000fc600078e3cff */
[----:B------:R-:W4:Y:S04]  /*0a50*/  @P3 LDG.E R23, desc[UR6][R10.64+0xe0] ;  /* 0x0000e0060a173981 */ /* 0x000f28000c1e1900 */
[----:B------:R-:W4:Y:S01]  /*0a60*/  @P3 LDG.E R25, desc[UR6][R10.64+0xe8] ;  /* 0x0000e8060a193981 */ /* 0x000f22000c1e1900 */
[----:B------:R-:W-:-:S03]  /*0a70*/  @P1 LOP3.LUT R5, R5, R20, RZ, 0x3c, !PT ;  /* 0x0000001405051212 */ /* 0x000fc600078e3cff */
[----:B------:R-:W4:Y:S01]  /*0a80*/  @P3 LDG.E R20, desc[UR6][R10.64+0xec] ;  /* 0x0000ec060a143981 */ /* 0x000f22000c1e1900 */
[----:B------:R-:W-:-:S03]  /*0a90*/  @P2 LOP3.LUT R3, R3, R24, RZ, 0x3c, !PT ;  /* 0x0000001803032212 */ /* 0x000fc600078e3cff */
        /* <DEDUP_REMOVED lines=34> */
[----:B------:R-:W-:-:S04]  /*0cc0*/  @P5 LOP3.LUT R3, R3, R20, RZ, 0x3c, !PT ;  /* 0x0000001403035212 */ /* 0x000fc800078e3cff */
[----:B------:R-:W-:Y:S02]  /*0cd0*/  @P6 LOP3.LUT R3, R3, R24, RZ, 0x3c, !PT ;  /* 0x0000001803036212 */ /* 0x000fe400078e3cff */
[----:B------:R-:W-:Y:S02]  /*0ce0*/  @P0 LOP3.LUT R14, R14, R27, RZ, 0x3c, !PT ;  /* 0x0000001b0e0e0212 */ /* 0x000fe400078e3cff */
[----:B------:R-:W-:Y:S02]  /*0cf0*/  @P0 LOP3.LUT R3, R3, R28, RZ, 0x3c, !PT ;  /* 0x0000001c03030212 */ /* 0x000fe400078e3cff */
[----:B--2---:R-:W-:Y:S02]  /*0d00*/  @P6 LOP3.LUT R4, R4, R19, RZ, 0x3c, !PT ;  /* 0x0000001304046212 */ /* 0x004fe400078e3cff */
[----:B---3--:R-:W-:Y:S02]  /*0d10*/  @P6 LOP3.LUT R5, R5, R22, RZ, 0x3c, !PT ;  /* 0x0000001605056212 */ /* 0x008fe400078e3cff */
[----:B----4-:R-:W-:-:S02]  /*0d20*/  @P6 LOP3.LUT R2, R2, R21, RZ, 0x3c, !PT ;  /* 0x0000001502026212 */ /* 0x010fc400078e3cff */
[----:B------:R-:W-:Y:S02]  /*0d30*/  @P0 LOP3.LUT R5, R5, R26, RZ, 0x3c, !PT ;  /* 0x0000001a05050212 */ /* 0x000fe400078e3cff */
[----:B------:R-:W-:Y:S02]  /*0d40*/  @P0 LOP3.LUT R4, R4, R23, RZ, 0x3c, !PT ;  /* 0x0000001704040212 */ /* 0x000fe400078e3cff */
[----:B------:R-:W-:Y:S01]  /*0d50*/  @P0 LOP3.LUT R2, R2, R25, RZ, 0x3c, !PT ;  /* 0x0000001902020212 */ /* 0x000fe200078e3cff */
[----:B------:R-:W-:Y:S06]  /*0d60*/  @P1 BRA `(.L_x_43) ;  /* 0xfffffff400481947 */ /* 0x000fec000383ffff */
[----:B------:R-:W-:-:S05]  /*0d70*/  VIADD R16, R16, 0x1 ;  /* 0x0000000110107836 */ /* 0x000fca0000000000 */
[----:B------:R-:W-:-:S13]  /*0d80*/  ISETP.NE.AND P0, PT, R16, 0x5, PT ;  /* 0x000000051000780c */ /* 0x000fda0003f05270 */
[----:B------:R-:W-:Y:S05]  /*0d90*/  @P0 BRA `(.L_x_44) ;  /* 0xfffffff400280947 */ /* 0x000fea000383ffff */
[----:B------:R-:W-:Y:S01]  /*0da0*/  UIADD3 UR4, UPT, UPT, UR4, 0x1, URZ ;  /* 0x0000000104047890 */ /* 0x000fe2000fffe0ff */
[----:B------:R-:W-:Y:S01]  /*0db0*/  LOP3.LUT R10, R0, 0x3, RZ, 0xc0, !PT ;  /* 0x00000003000a7812 */ /* 0x000fe200078ec0ff */
[----:B------:R-:W-:-:S04]  /*0dc0*/  IMAD.WIDE.U32 R8, R13, 0x30, R8 ;  /* 0x000000300d087825 */ /* 0x000fc800078e0008 */
[----:B------:R-:W-:Y:S01]  /*0dd0*/  ISETP.LE.U32.AND P0, PT, R10, UR4, PT ;  /* 0x000000040a007c0c */ /* 0x000fe2000bf03070 */
[----:B------:R0:W-:Y:S04]  /*0de0*/  STG.E.64 desc[UR6][R8.64+0x8], R4 ;  /* 0x0000080408007986 */ /* 0x0001e8000c101b06 */
[----:B------:R0:W-:Y:S04]  /*0df0*/  STG.E.64 desc[UR6][R8.64+0x10], R2 ;  /* 0x0000100208007986 */ /* 0x0001e8000c101b06 */
[----:B------:R0:W-:Y:S04]  /*0e00*/  STG.E desc[UR6][R8.64+0x4], R14 ;  /* 0x0000040e08007986 */ /* 0x0001e8000c101906 */
[----:B------:R-:W-:Y:S05]  /*0e10*/  @!P0 BRA `(.L_x_45) ;  /* 0xfffffff000f88947 */ /* 0x000fea000383ffff */
.L_x_42:
[----:B------:R-:W-:Y:S01]  /*0e20*/  ISETP.GT.U32.AND P0, PT, R0, 0x3, PT ;  /* 0x000000030000780c */ /* 0x000fe20003f04070 */
[----:B------:R-:W-:Y:S01]  /*0e30*/  VIADD R12, R12, 0x1 ;  /* 0x000000010c0c7836 */ /* 0x000fe20000000000 */
[--C-:B------:R-:W-:Y:S02]  /*0e40*/  SHF.R.U64 R0, R0, 0x2, R15.reuse ;  /* 0x0000000200007819 */ /* 0x100fe4000000120f */
[----:B------:R-:W-:Y:S02]  /*0e50*/  ISETP.GT.U32.AND.EX P0, PT, R15, RZ, PT, P0 ;  /* 0x000000ff0f00720c */ /* 0x000fe40003f04100 */
[----:B------:R-:W-:-:S11]  /*0e60*/  SHF.R.U32.HI R15, RZ, 0x2, R15 ;  /* 0x00000002ff0f7819 */ /* 0x000fd6000001160f */
[----:B------:R-:W-:Y:S05]  /*0e70*/  @P0 BRA `(.L_x_46) ;  /* 0xfffffff000c40947 */ /* 0x000fea000383ffff */
.L_x_41:
[----:B0-----:R-:W0:Y:S02]  /*0e80*/  LDC.64 R2, c[0x0][0x388] ;  /* 0x0000e200ff027b82 */ /* 0x001e240000000a00 */
[----:B0-----:R-:W-:-:S05]  /*0e90*/  IMAD.WIDE.U32 R2, R13, 0x30, R2 ;  /* 0x000000300d027825 */ /* 0x001fca00078e0002 */
[----:B------:R-:W-:Y:S04]  /*0ea0*/  STG.E.64 desc[UR6][R2.64+0x18], RZ ;  /* 0x000018ff02007986 */ /* 0x000fe8000c101b06 */
[----:B------:R-:W-:Y:S04]  /*0eb0*/  STG.E desc[UR6][R2.64+0x20], RZ ;  /* 0x000020ff02007986 */ /* 0x000fe8000c101906 */
[----:B------:R-:W-:Y:S01]  /*0ec0*/  STG.E.64 desc[UR6][R2.64+0x28], RZ ;  /* 0x000028ff02007986 */ /* 0x000fe2000c101b06 */
[----:B------:R-:W-:Y:S05]  /*0ed0*/  EXIT ;  /* 0x000000000000794d */ /* 0x000fea0003800000 */
.L_x_47:
        /* <DEDUP_REMOVED lines=10> */
.L_x_57:


//--------------------- .nv.global.init           --------------------------
	.section	.nv.global.init,"aw",@progbits
	.align	4
.nv.global.init:
	.type		mrg32k3aM1SubSeq,@object
	.size		mrg32k3aM1SubSeq,(mrg32k3aM2SubSeq - mrg32k3aM1SubSeq)
mrg32k3aM1SubSeq:
        /*0000*/ 	.byte	0x0b, 0xcc, 0xee, 0x04, 0x73, 0x29, 0x8b, 0x6f, 0xf6, 0x53, 0x03, 0xf6, 0x23, 0xf6, 0xea, 0xda
        /* <DEDUP_REMOVED lines=125> */
	.type		mrg32k3aM2SubSeq,@object
	.size		mrg32k3aM2SubSeq,(mrg32k3aM1 - mrg32k3aM2SubSeq)
mrg32k3aM2SubSeq:
        /* <DEDUP_REMOVED lines=126> */
	.type		mrg32k3aM1,@object
	.size		mrg32k3aM1,(mrg32k3aM1Seq - mrg32k3aM1)
mrg32k3aM1:
        /* <DEDUP_REMOVED lines=144> */
	.type		mrg32k3aM1Seq,@object
	.size		mrg32k3aM1Seq,(mrg32k3aM2 - mrg32k3aM1Seq)
mrg32k3aM1Seq:
        /* <DEDUP_REMOVED lines=144> */
	.type		mrg32k3aM2,@object
	.size		mrg32k3aM2,(mrg32k3aM2Seq - mrg32k3aM2)
mrg32k3aM2:
        /* <DEDUP_REMOVED lines=144> */
	.type		mrg32k3aM2Seq,@object
	.size		mrg32k3aM2Seq,(precalc_xorwow_matrix - mrg32k3aM2Seq)
mrg32k3aM2Seq:
        /* <DEDUP_REMOVED lines=144> */
	.type		precalc_xorwow_matrix,@object
	.size		precalc_xorwow_matrix,(precalc_xorwow_offset_matrix - precalc_xorwow_matrix)
precalc_xorwow_matrix:
        /* <DEDUP_REMOVED lines=6400> */
	.type		precalc_xorwow_offset_matrix,@object
	.size		precalc_xorwow_offset_matrix,(.L_1 - precalc_xorwow_offset_matrix)
precalc_xorwow_offset_matrix:
        /* <DEDUP_REMOVED lines=6400> */
.L_1:


//--------------------- .nv.shared.reserved.0     --------------------------
	.section	.nv.shared.reserved.0,"aw",@nobits
	.weak		__nv_reservedSMEM_offset_0_alias
	.size		__nv_reservedSMEM_offset_0_alias, 0, 64
	.other		__nv_reservedSMEM_offset_0_alias,@"STO_CUDA_RESERVED_SHARED STV_DEFAULT"
__nv_reservedSMEM_offset_0_alias:
	.zero		0
	.zero		64


//--------------------- .nv.constant0._Z18monteThreadsBlocksiP17curandStateXORWOWPiS1_ --------------------------
	.section	.nv.constant0._Z18monteThreadsBlocksiP17curandStateXORWOWPiS1_,"a",@progbits
	.sectionflags	@""
	.align	4
.nv.constant0._Z18monteThreadsBlocksiP17curandStateXORWOWPiS1_:
	.zero		928


//--------------------- .nv.constant0._Z23init_monteThreadsBlocksPiS_ --------------------------
	.section	.nv.constant0._Z23init_monteThreadsBlocksPiS_,"a",@progbits
	.sectionflags	@""
	.align	4
.nv.constant0._Z23init_monteThreadsBlocksPiS_:
	.zero		912


//--------------------- .nv.constant0._Z26init_random_threads_blocksiP17curandStateXORWOW --------------------------
	.section	.nv.constant0._Z26init_random_threads_blocksiP17curandStateXORWOW,"a",@progbits
	.sectionflags	@""
	.align	4
.nv.constant0._Z26init_random_threads_blocksiP17curandStateXORWOW:
	.zero		912


//--------------------- .nv.constant0._Z12monteThreadsP17curandStateXORWOWPiS1_ --------------------------
	.section	.nv.constant0._Z12monteThreadsP17curandStateXORWOWPiS1_,"a",@progbits
	.sectionflags	@""
	.align	4
.nv.constant0._Z12monteThreadsP17curandStateXORWOWPiS1_:
	.zero		920


//--------------------- .nv.constant0._Z19init_random_threadsiP17curandStateXORWOW --------------------------
	.section	.nv.constant0._Z19init_random_threadsiP17curandStateXORWOW,"a",@progbits
	.sectionflags	@""
	.align	4
.nv.constant0._Z19init_random_threadsiP17curandStateXORWOW:
	.zero		912


//--------------------- .nv.constant0._Z11monteBlocksP17curandStateXORWOWPiS1_ --------------------------
	.section	.nv.constant0._Z11monteBlocksP17curandStateXORWOWPiS1_,"a",@progbits
	.sectionflags	@""
	.align	4
.nv.constant0._Z11monteBlocksP17curandStateXORWOWPiS1_:
	.zero		920


//--------------------- .nv.constant0._Z18init_random_blocksiP17curandStateXORWOW --------------------------
	.section	.nv.constant0._Z18init_random_blocksiP17curandStateXORWOW,"a",@progbits
	.sectionflags	@""
	.align	4
.nv.constant0._Z18init_random_blocksiP17curandStateXORWOW:
	.zero		912


//--------------------- SYMBOLS --------------------------

	.type		.nv.reservedSmem.offset0,@object
	.size		.nv.reservedSmem.offset0,0x4
